	.target	sm_90a

	.elftype	@"ET_EXEC"


//--------------------- .note.nv.tkinfo           --------------------------
	.section	.note.nv.tkinfo,"",@"SHT_NOTE"
	.sectionflags	@"SHF_NOTE_NV_TKINFO"
	.tkinfo
        /*0018*/ 	.word	0x00000002
        /*0030*/ 	.string	""
        /*0030*/ 	.string	"ptxas"
        /*0030*/ 	.string	"Cuda compilation tools, release 13.0, V13.0.88"
        /*0030*/ 	.string	"Build cuda_13.0.r13.0/compiler.36424714_0"
        /*0030*/ 	.string	"-arch sm_90a -m 64 "



//--------------------- .note.nv.cuinfo           --------------------------
	.section	.note.nv.cuinfo,"",@"SHT_NOTE"
	.sectionflags	@"SHF_NOTE_NV_CUINFO"
        /*0018*/ 	.short	0x0002
        /*001a*/ 	.short	0x005a
        /*001c*/ 	.short	0x0082
	.zero		2


//--------------------- .nv.info                  --------------------------
	.section	.nv.info,"",@"SHT_CUDA_INFO"
	.align	4


	//----- nvinfo : EIATTR_REGCOUNT
	.align		4
        /*0000*/ 	.byte	0x04, 0x2f
        /*0002*/ 	.short	(.L_12 - .L_11)
	.align		4
.L_11:
        /*0004*/ 	.word	index@(_ZN7cutlass13device_kernelINS_4gemm6kernel13GemmUniversalIN4cute5tupleIJiiiiEEENS1_10collective13CollectiveMmaINS1_37MainloopSm90TmaGmmaWarpSpecializedFP8ILi5ENS5_IJNS4_1CILi2EEESB_NSA_ILi1EEEEEENS1_32KernelTmaWarpSpecializedPingpongEEENS5_IJNSA_ILi64EEENSA_ILi128EEESH_EEENS_12float_e4m3_tENS5_IJlSC_lEEESJ_SK_NS4_8TiledMMAINS4_8MMA_AtomIJNS4_4SM904GMMA31MMA_64x128x32_F32E4M3E4M3_SS_TNILNSO_7ScaleInE1ELSQ_1EEEEEENS4_6LayoutINS5_IJSC_SC_SC_EEENS5_IJNSA_ILi0EEESV_SV_EEEEENS5_IJNS4_10UnderscoreESY_SY_EEEEENS4_23SM90_TMA_LOAD_MULTICASTENS4_14ComposedLayoutINS4_7SwizzleILi3ELi4ELi3EEENS4_18smem_ptr_flag_bitsILi8EEENST_INS5_IJNSA_ILi8EEESH_EEENS5_IJSH_SC_EEEEEEEvNS4_8identityES11_S1B_vS1C_EENS_8epilogue10collective6detail29Sm90TmaWarpSpecializedAdapterINS1F_15DefaultEpilogueISJ_SK_SK_NS1E_6thread17LinearCombinationISJ_Li1EffLNS1J_9ScaleType4KindE0ELNS_15FloatRoundStyleE2ESJ_EENS1_15EpilogueDefaultEEEEEvvEEEEvNT_6ParamsE)
        /*0008*/ 	.word	0x000000a8


	//----- nvinfo : EIATTR_FRAME_SIZE
	.align		4
.L_12:
        /*000c*/ 	.byte	0x04, 0x11
        /*000e*/ 	.short	(.L_14 - .L_13)
	.align		4
.L_13:
        /*0010*/ 	.word	index@(_ZN7cutlass13device_kernelINS_4gemm6kernel13GemmUniversalIN4cute5tupleIJiiiiEEENS1_10collective13CollectiveMmaINS1_37MainloopSm90TmaGmmaWarpSpecializedFP8ILi5ENS5_IJNS4_1CILi2EEESB_NSA_ILi1EEEEEENS1_32KernelTmaWarpSpecializedPingpongEEENS5_IJNSA_ILi64EEENSA_ILi128EEESH_EEENS_12float_e4m3_tENS5_IJlSC_lEEESJ_SK_NS4_8TiledMMAINS4_8MMA_AtomIJNS4_4SM904GMMA31MMA_64x128x32_F32E4M3E4M3_SS_TNILNSO_7ScaleInE1ELSQ_1EEEEEENS4_6LayoutINS5_IJSC_SC_SC_EEENS5_IJNSA_ILi0EEESV_SV_EEEEENS5_IJNS4_10UnderscoreESY_SY_EEEEENS4_23SM90_TMA_LOAD_MULTICASTENS4_14ComposedLayoutINS4_7SwizzleILi3ELi4ELi3EEENS4_18smem_ptr_flag_bitsILi8EEENST_INS5_IJNSA_ILi8EEESH_EEENS5_IJSH_SC_EEEEEEEvNS4_8identityES11_S1B_vS1C_EENS_8epilogue10collective6detail29Sm90TmaWarpSpecializedAdapterINS1F_15DefaultEpilogueISJ_SK_SK_NS1E_6thread17LinearCombinationISJ_Li1EffLNS1J_9ScaleType4KindE0ELNS_15FloatRoundStyleE2ESJ_EENS1_15EpilogueDefaultEEEEEvvEEEEvNT_6ParamsE)
        /*0014*/ 	.word	0x00000000


	//----- nvinfo : EIATTR_MIN_STACK_SIZE
	.align		4
.L_14:
        /*0018*/ 	.byte	0x04, 0x12
        /*001a*/ 	.short	(.L_16 - .L_15)
	.align		4
.L_15:
        /*001c*/ 	.word	index@(_ZN7cutlass13device_kernelINS_4gemm6kernel13GemmUniversalIN4cute5tupleIJiiiiEEENS1_10collective13CollectiveMmaINS1_37MainloopSm90TmaGmmaWarpSpecializedFP8ILi5ENS5_IJNS4_1CILi2EEESB_NSA_ILi1EEEEEENS1_32KernelTmaWarpSpecializedPingpongEEENS5_IJNSA_ILi64EEENSA_ILi128EEESH_EEENS_12float_e4m3_tENS5_IJlSC_lEEESJ_SK_NS4_8TiledMMAINS4_8MMA_AtomIJNS4_4SM904GMMA31MMA_64x128x32_F32E4M3E4M3_SS_TNILNSO_7ScaleInE1ELSQ_1EEEEEENS4_6LayoutINS5_IJSC_SC_SC_EEENS5_IJNSA_ILi0EEESV_SV_EEEEENS5_IJNS4_10UnderscoreESY_SY_EEEEENS4_23SM90_TMA_LOAD_MULTICASTENS4_14ComposedLayoutINS4_7SwizzleILi3ELi4ELi3EEENS4_18smem_ptr_flag_bitsILi8EEENST_INS5_IJNSA_ILi8EEESH_EEENS5_IJSH_SC_EEEEEEEvNS4_8identityES11_S1B_vS1C_EENS_8epilogue10collective6detail29Sm90TmaWarpSpecializedAdapterINS1F_15DefaultEpilogueISJ_SK_SK_NS1E_6thread17LinearCombinationISJ_Li1EffLNS1J_9ScaleType4KindE0ELNS_15FloatRoundStyleE2ESJ_EENS1_15EpilogueDefaultEEEEEvvEEEEvNT_6ParamsE)
        /*0020*/ 	.word	0x00000000
.L_16:


//--------------------- .nv.compat                --------------------------
	.section	.nv.compat,"",@"SHT_CUDA_COMPAT_INFO"
	.align	4
        /*0000*/ 	.byte	0x02, 0x09, 0x01, 0x00, 0x02, 0x02, 0x04, 0x00, 0x02, 0x05, 0x05, 0x00, 0x03, 0x07, 0x01, 0x01
        /*0010*/ 	.byte	0x02, 0x03, 0x01, 0x00, 0x02, 0x06, 0x01, 0x00, 0x04, 0x0b, 0x08, 0x00, 0x00, 0x00, 0x00, 0x00
        /*0020*/ 	.byte	0x00, 0x00, 0x00, 0x00


//--------------------- .nv.info._ZN7cutlass13device_kernelINS_4gemm6kernel13GemmUniversalIN4cute5tupleIJiiiiEEENS1_10collective13CollectiveMmaINS1_37MainloopSm90TmaGmmaWarpSpecializedFP8ILi5ENS5_IJNS4_1CILi2EEESB_NSA_ILi1EEEEEENS1_32KernelTmaWarpSpecializedPingpongEEENS5_IJNSA_ILi64EEENSA_ILi128EEESH_EEENS_12float_e4m3_tENS5_IJlSC_lEEESJ_SK_NS4_8TiledMMAINS4_8MMA_AtomIJNS4_4SM904GMMA31MMA_64x128x32_F32E4M3E4M3_SS_TNILNSO_7ScaleInE1ELSQ_1EEEEEENS4_6LayoutINS5_IJSC_SC_SC_EEENS5_IJNSA_ILi0EEESV_SV_EEEEENS5_IJNS4_10UnderscoreESY_SY_EEEEENS4_23SM90_TMA_LOAD_MULTICASTENS4_14ComposedLayoutINS4_7SwizzleILi3ELi4ELi3EEENS4_18smem_ptr_flag_bitsILi8EEENST_INS5_IJNSA_ILi8EEESH_EEENS5_IJSH_SC_EEEEEEEvNS4_8identityES11_S1B_vS1C_EENS_8epilogue10collective6detail29Sm90TmaWarpSpecializedAdapterINS1F_15DefaultEpilogueISJ_SK_SK_NS1E_6thread17LinearCombinationISJ_Li1EffLNS1J_9ScaleType4KindE0ELNS_15FloatRoundStyleE2ESJ_EENS1_15EpilogueDefaultEEEEEvvEEEEvNT_6ParamsE --------------------------
	.section	.nv.info._ZN7cutlass13device_kernelINS_4gemm6kernel13GemmUniversalIN4cute5tupleIJiiiiEEENS1_10collective13CollectiveMmaINS1_37MainloopSm90TmaGmmaWarpSpecializedFP8ILi5ENS5_IJNS4_1CILi2EEESB_NSA_ILi1EEEEEENS1_32KernelTmaWarpSpecializedPingpongEEENS5_IJNSA_ILi64EEENSA_ILi128EEESH_EEENS_12float_e4m3_tENS5_IJlSC_lEEESJ_SK_NS4_8TiledMMAINS4_8MMA_AtomIJNS4_4SM904GMMA31MMA_64x128x32_F32E4M3E4M3_SS_TNILNSO_7ScaleInE1ELSQ_1EEEEEENS4_6LayoutINS5_IJSC_SC_SC_EEENS5_IJNSA_ILi0EEESV_SV_EEEEENS5_IJNS4_10UnderscoreESY_SY_EEEEENS4_23SM90_TMA_LOAD_MULTICASTENS4_14ComposedLayoutINS4_7SwizzleILi3ELi4ELi3EEENS4_18smem_ptr_flag_bitsILi8EEENST_INS5_IJNSA_ILi8EEESH_EEENS5_IJSH_SC_EEEEEEEvNS4_8identityES11_S1B_vS1C_EENS_8epilogue10collective6detail29Sm90TmaWarpSpecializedAdapterINS1F_15DefaultEpilogueISJ_SK_SK_NS1E_6thread17LinearCombinationISJ_Li1EffLNS1J_9ScaleType4KindE0ELNS_15FloatRoundStyleE2ESJ_EENS1_15EpilogueDefaultEEEEEvvEEEEvNT_6ParamsE,"",@"SHT_CUDA_INFO"
	.sectionflags	@""
	.align	4


	//----- nvinfo : EIATTR_CUDA_API_VERSION
	.align		4
        /*0000*/ 	.byte	0x04, 0x37
        /*0002*/ 	.short	(.L_18 - .L_17)
.L_17:
        /*0004*/ 	.word	0x00000082


	//----- nvinfo : EIATTR_KPARAM_INFO
	.align		4
.L_18:
        /*0008*/ 	.byte	0x04, 0x17
        /*000a*/ 	.short	(.L_20 - .L_19)
.L_19:
        /*000c*/ 	.word	0x00000000
        /*0010*/ 	.short	0x0000
        /*0012*/ 	.short	0x0070
        /*0014*/ 	.byte	0x00, 0xf0, 0x01, 0x10


	//----- nvinfo : EIATTR_SPARSE_MMA_MASK
	.align		4
.L_20:
        /*0018*/ 	.byte	0x03, 0x50
        /*001a*/ 	.short	0x0000


	//----- nvinfo : EIATTR_MAXREG_COUNT
	.align		4
        /*001c*/ 	.byte	0x03, 0x1b
        /*001e*/ 	.short	0x00a8


	//----- nvinfo : EIATTR_NUM_BARRIERS
	.align		4
        /*0020*/ 	.byte	0x02, 0x4c
        /*0022*/ 	.byte	0x01
	.zero		1


	//----- nvinfo : EIATTR_MERCURY_ISA_VERSION
	.align		4
        /*0024*/ 	.byte	0x03, 0x5f
        /*0026*/ 	.short	0x0101


	//----- nvinfo : EIATTR_INT_WARP_WIDE_INSTR_OFFSETS
	.align		4
        /*0028*/ 	.byte	0x04, 0x31
        /*002a*/ 	.short	(.L_22 - .L_21)


	//   ....[0]....
.L_21:
        /*002c*/ 	.word	0x000004d0


	//   ....[1]....
        /*0030*/ 	.word	0x00000510


	//   ....[2]....
        /*0034*/ 	.word	0x00000550


	//   ....[3]....
        /*0038*/ 	.word	0x000005f0


	//   ....[4]....
        /*003c*/ 	.word	0x00000610


	//   ....[5]....
        /*0040*/ 	.word	0x00000670


	//   ....[6]....
        /*0044*/ 	.word	0x00000760


	//   ....[7]....
        /*0048*/ 	.word	0x000007b0


	//   ....[8]....
        /*004c*/ 	.word	0x000032b0


	//----- nvinfo : EIATTR_COOP_GROUP_MASK_REGIDS
	.align		4
.L_22:
        /*0050*/ 	.byte	0x04, 0x29
        /*0052*/ 	.short	(.L_24 - .L_23)


	//   ....[0]....
.L_23:
        /*0054*/ 	.word	0xffffffff


	//   ....[1]....
        /*0058*/ 	.word	0xffffffff


	//   ....[2]....
        /*005c*/ 	.word	0xffffffff


	//   ....[3]....
        /*0060*/ 	.word	0xffffffff


	//   ....[4]....
        /*0064*/ 	.word	0xffffffff


	//   ....[5]....
        /*0068*/ 	.word	0xffffffff


	//   ....[6]....
        /*006c*/ 	.word	0xffffffff


	//----- nvinfo : EIATTR_COOP_GROUP_INSTR_OFFSETS
	.align		4
.L_24:
        /*0070*/ 	.byte	0x04, 0x28
        /*0072*/ 	.short	(.L_26 - .L_25)


	//   ....[0]....
.L_25:
        /*0074*/ 	.word	0x00000060


	//   ....[1]....
        /*0078*/ 	.word	0x00000070


	//   ....[2]....
        /*007c*/ 	.word	0x00000130


	//   ....[3]....
        /*0080*/ 	.word	0x000002e0


	//   ....[4]....
        /*0084*/ 	.word	0x00000320


	//   ....[5]....
        /*0088*/ 	.word	0x000003a0


	//   ....[6]....
        /*008c*/ 	.word	0x00000970


	//----- nvinfo : EIATTR_REG_RECONFIG
	.align		4
.L_26:
        /*0090*/ 	.byte	0x01, 0x54
	.zero		2


	//----- nvinfo : EIATTR_MBARRIER_INSTR_OFFSETS
	.align		4
        /*0094*/ 	.byte	0x04, 0x39
        /*0096*/ 	.short	(.L_28 - .L_27)


	//   ....[0]....
.L_27:
        /*0098*/ 	.word	0x00000230
        /*009c*/ 	.word	0x000000ff
        /*00a0*/ 	.word	0x00000000
        /*00a4*/ 	.short	0x0100
        /*00a6*/ 	.byte	0x08
	.zero		1


	//   ....[1]....
        /*00a8*/ 	.word	0x00000240
        /*00ac*/ 	.word	0x000000ff
        /*00b0*/ 	.word	0x00000028
        /*00b4*/ 	.short	0x0100
        /*00b6*/ 	.byte	0x08
	.zero		1


	//   ....[2]....
        /*00b8*/ 	.word	0x00000250
        /*00bc*/ 	.word	0x000000ff
        /*00c0*/ 	.word	0x00000008
        /*00c4*/ 	.short	0x0100
        /*00c6*/ 	.byte	0x08
	.zero		1


	//   ....[3]....
        /*00c8*/ 	.word	0x00000260
        /*00cc*/ 	.word	0x000000ff
        /*00d0*/ 	.word	0x00000030
        /*00d4*/ 	.short	0x0100
        /*00d6*/ 	.byte	0x08
	.zero		1


	//   ....[4]....
        /*00d8*/ 	.word	0x00000270
        /*00dc*/ 	.word	0x000000ff
        /*00e0*/ 	.word	0x00000010
        /*00e4*/ 	.short	0x0100
        /*00e6*/ 	.byte	0x08
	.zero		1


	//   ....[5]....
        /*00e8*/ 	.word	0x00000280
        /*00ec*/ 	.word	0x000000ff
        /*00f0*/ 	.word	0x00000038
        /*00f4*/ 	.short	0x0100
        /*00f6*/ 	.byte	0x08
	.zero		1


	//   ....[6]....
        /*00f8*/ 	.word	0x00000290
        /*00fc*/ 	.word	0x000000ff
        /*0100*/ 	.word	0x00000018
        /*0104*/ 	.short	0x0100
        /*0106*/ 	.byte	0x08
	.zero		1


	//   ....[7]....
        /*0108*/ 	.word	0x000002a0
        /*010c*/ 	.word	0x000000ff
        /*0110*/ 	.word	0x00000040
        /*0114*/ 	.short	0x0100
        /*0116*/ 	.byte	0x08
	.zero		1


	//   ....[8]....
        /*0118*/ 	.word	0x000002b0
        /*011c*/ 	.word	0x000000ff
        /*0120*/ 	.word	0x00000020
        /*0124*/ 	.short	0x0100
        /*0126*/ 	.byte	0x08
	.zero		1


	//   ....[9]....
        /*0128*/ 	.word	0x000002c0
        /*012c*/ 	.word	0x000000ff
        /*0130*/ 	.word	0x00000048
        /*0134*/ 	.short	0x0100
        /*0136*/ 	.byte	0x08
	.zero		1


	//   ....[10]....
        /*0138*/ 	.word	0x000007e0
        /*013c*/ 	.word	0x000000ff
        /*0140*/ 	.word	0x00000080
        /*0144*/ 	.short	0x0100
        /*0146*/ 	.byte	0x08
	.zero		1


	//   ....[11]....
        /*0148*/ 	.word	0x00000880
        /*014c*/ 	.word	0x000000ff
        /*0150*/ 	.word	0x00000088
        /*0154*/ 	.short	0x0100
        /*0156*/ 	.byte	0x08
	.zero		1


	//   ....[12]....
        /*0158*/ 	.word	0x000008f0
        /*015c*/ 	.word	0x000000ff
        /*0160*/ 	.word	0x00000060
        /*0164*/ 	.short	0x0100
        /*0166*/ 	.byte	0x09
	.zero		1


	//   ....[13]....
        /*0168*/ 	.word	0x00000900
        /*016c*/ 	.word	0x000000ff
        /*0170*/ 	.word	0x00000068
        /*0174*/ 	.short	0x0100
        /*0176*/ 	.byte	0x09
	.zero		1


	//   ....[14]....
        /*0178*/ 	.word	0x00000910
        /*017c*/ 	.word	0x000000ff
        /*0180*/ 	.word	0x00000070
        /*0184*/ 	.short	0x0100
        /*0186*/ 	.byte	0x09
	.zero		1


	//   ....[15]....
        /*0188*/ 	.word	0x00000920
        /*018c*/ 	.word	0x000000ff
        /*0190*/ 	.word	0x00000078
        /*0194*/ 	.short	0x0100
        /*0196*/ 	.byte	0x09
	.zero		1


	//   ....[16]....
        /*0198*/ 	.word	0x00001680
        /*019c*/ 	.word	0x000000ff
        /*01a0*/ 	.word	0xfffffff8
        /*01a4*/ 	.short	0x010a
        /*01a6*/ 	.byte	0x0b
	.zero		1


	//   ....[17]....
        /*01a8*/ 	.word	0x00001b60
        /*01ac*/ 	.word	0x000000ff
        /*01b0*/ 	.word	0x00000000
        /*01b4*/ 	.short	0x010a
        /*01b6*/ 	.byte	0x06
	.zero		1


	//   ....[18]....
        /*01b8*/ 	.word	0x00001ba0
        /*01bc*/ 	.word	0x000000ff
        /*01c0*/ 	.word	0x00000000
        /*01c4*/ 	.short	0x010a
        /*01c6*/ 	.byte	0x06
	.zero		1


	//   ....[19]....
        /*01c8*/ 	.word	0x00002560
        /*01cc*/ 	.word	0x000000ff
        /*01d0*/ 	.word	0x00000000
        /*01d4*/ 	.short	0x010a
        /*01d6*/ 	.byte	0x10
	.zero		1


	//   ....[20]....
        /*01d8*/ 	.word	0x000025a0
        /*01dc*/ 	.word	0x000000ff
        /*01e0*/ 	.word	0x00000000
        /*01e4*/ 	.short	0x010a
        /*01e6*/ 	.byte	0x10
	.zero		1


	//   ....[21]....
        /*01e8*/ 	.word	0x00002cc0
        /*01ec*/ 	.word	0x00000015
        /*01f0*/ 	.word	0x00000000
        /*01f4*/ 	.short	0x0101
        /*01f6*/ 	.byte	0x3f
	.zero		1


	//   ....[22]....
        /*01f8*/ 	.word	0x00003240
        /*01fc*/ 	.word	0x00000013
        /*0200*/ 	.word	0x00000000
        /*0204*/ 	.short	0x0101
        /*0206*/ 	.byte	0x16
	.zero		1


	//   ....[23]....
        /*0208*/ 	.word	0x00003350
        /*020c*/ 	.word	0x00000013
        /*0210*/ 	.word	0x00000000
        /*0214*/ 	.short	0x0101
        /*0216*/ 	.byte	0x3f
	.zero		1


	//   ....[24]....
        /*0218*/ 	.word	0x00003410
        /*021c*/ 	.word	0x000000ff
        /*0220*/ 	.word	0x00000008
        /*0224*/ 	.short	0x010a
        /*0226*/ 	.byte	0x0b
	.zero		1


	//   ....[25]....
        /*0228*/ 	.word	0x00007cb0
        /*022c*/ 	.word	0x00000004
        /*0230*/ 	.word	0x00000000
        /*0234*/ 	.short	0x0101
        /*0236*/ 	.byte	0x16
	.zero		1


	//   ....[26]....
        /*0238*/ 	.word	0x000086b0
        /*023c*/ 	.word	0x00000013
        /*0240*/ 	.word	0x00000028
        /*0244*/ 	.short	0x010a
        /*0246*/ 	.byte	0x3f
	.zero		1


	//   ....[27]....
        /*0248*/ 	.word	0x00008a60
        /*024c*/ 	.word	0x0000000a
        /*0250*/ 	.word	0x00000088
        /*0254*/ 	.short	0x0101
        /*0256*/ 	.byte	0x3f
	.zero		1


	//   ....[28]....
        /*0258*/ 	.word	0x000091c0
        /*025c*/ 	.word	0x00000005
        /*0260*/ 	.word	0x00000000
        /*0264*/ 	.short	0x010a
        /*0266*/ 	.byte	0x3f
	.zero		1


	//   ....[29]....
        /*0268*/ 	.word	0x00009240
        /*026c*/ 	.word	0x00000007
        /*0270*/ 	.word	0x00000000
        /*0274*/ 	.short	0x010a
        /*0276*/ 	.byte	0x3f
	.zero		1


	//   ....[30]....
        /*0278*/ 	.word	0x000092d0
        /*027c*/ 	.word	0x00000008
        /*0280*/ 	.word	0x00000000
        /*0284*/ 	.short	0x010a
        /*0286*/ 	.byte	0x3f
	.zero		1


	//   ....[31]....
        /*0288*/ 	.word	0x00009360
        /*028c*/ 	.word	0x0000000b
        /*0290*/ 	.word	0x00000000
        /*0294*/ 	.short	0x010a
        /*0296*/ 	.byte	0x3f
	.zero		1


	//   ....[32]....
        /*0298*/ 	.word	0x000093f0
        /*029c*/ 	.word	0x00000003
        /*02a0*/ 	.word	0x00000000
        /*02a4*/ 	.short	0x010a
        /*02a6*/ 	.byte	0x3f
	.zero		1


	//   ....[33]....
        /*02a8*/ 	.word	0x00009460
        /*02ac*/ 	.word	0x00000013
        /*02b0*/ 	.word	0xfffffff8
        /*02b4*/ 	.short	0x010a
        /*02b6*/ 	.byte	0x3f
	.zero		1


	//   ....[34]....
        /*02b8*/ 	.word	0x000094c0
        /*02bc*/ 	.word	0x00000013
        /*02c0*/ 	.word	0x00000000
        /*02c4*/ 	.short	0x010a
        /*02c6*/ 	.byte	0x3f
	.zero		1


	//   ....[35]....
        /*02c8*/ 	.word	0x00009520
        /*02cc*/ 	.word	0x00000015
        /*02d0*/ 	.word	0x00000000
        /*02d4*/ 	.short	0x010a
        /*02d6*/ 	.byte	0x3f
	.zero		1


	//   ....[36]....
        /*02d8*/ 	.word	0x00009580
        /*02dc*/ 	.word	0x00000013
        /*02e0*/ 	.word	0x00000008
        /*02e4*/ 	.short	0x010a
        /*02e6*/ 	.byte	0x3f
	.zero		1


	//   ....[37]....
        /*02e8*/ 	.word	0x00009650
        /*02ec*/ 	.word	0x00000013
        /*02f0*/ 	.word	0x00000028
        /*02f4*/ 	.short	0x010a
        /*02f6*/ 	.byte	0x3f
	.zero		1


	//   ....[38]....
        /*02f8*/ 	.word	0x00009730
        /*02fc*/ 	.word	0x00000005
        /*0300*/ 	.word	0x00000000
        /*0304*/ 	.short	0x010a
        /*0306*/ 	.byte	0x3f
	.zero		1


	//   ....[39]....
        /*0308*/ 	.word	0x00009780
        /*030c*/ 	.word	0x00000007
        /*0310*/ 	.word	0x00000000
        /*0314*/ 	.short	0x010a
        /*0316*/ 	.byte	0x3f
	.zero		1


	//   ....[40]....
        /*0318*/ 	.word	0x000097d0
        /*031c*/ 	.word	0x00000008
        /*0320*/ 	.word	0x00000000
        /*0324*/ 	.short	0x010a
        /*0326*/ 	.byte	0x3f
	.zero		1


	//   ....[41]....
        /*0328*/ 	.word	0x00009820
        /*032c*/ 	.word	0x0000000b
        /*0330*/ 	.word	0x00000000
        /*0334*/ 	.short	0x010a
        /*0336*/ 	.byte	0x3f
	.zero		1


	//----- nvinfo : EIATTR_NUM_MBARRIERS
	.align		4
.L_28:
        /*0338*/ 	.byte	0x03, 0x38
        /*033a*/ 	.short	0x0010


	//----- nvinfo : EIATTR_EXIT_INSTR_OFFSETS
	.align		4
        /*033c*/ 	.byte	0x04, 0x1c
        /*033e*/ 	.short	(.L_30 - .L_29)


	//   ....[0]....
.L_29:
        /*0340*/ 	.word	0x000013c0


	//   ....[1]....
        /*0344*/ 	.word	0x00001420


	//   ....[2]....
        /*0348*/ 	.word	0x000082c0


	//   ....[3]....
        /*034c*/ 	.word	0x000082f0


	//   ....[4]....
        /*0350*/ 	.word	0x00009440


	//----- nvinfo : EIATTR_MAX_THREADS
	.align		4
.L_30:
        /*0354*/ 	.byte	0x04, 0x05
        /*0356*/ 	.short	(.L_32 - .L_31)
.L_31:
        /*0358*/ 	.word	0x00000180
        /*035c*/ 	.word	0x00000001
        /*0360*/ 	.word	0x00000001


	//----- nvinfo : EIATTR_CRS_STACK_SIZE
	.align		4
.L_32:
        /*0364*/ 	.byte	0x04, 0x1e
        /*0366*/ 	.short	(.L_34 - .L_33)
.L_33:
        /*0368*/ 	.word	0x00000000


	//----- nvinfo : EIATTR_CBANK_PARAM_SIZE
	.align		4
.L_34:
        /*036c*/ 	.byte	0x03, 0x19
        /*036e*/ 	.short	0x0470


	//----- nvinfo : EIATTR_PARAM_CBANK
	.align		4
        /*0370*/ 	.byte	0x04, 0x0a
        /*0372*/ 	.short	(.L_36 - .L_35)
	.align		4
.L_35:
        /*0374*/ 	.word	index@(.nv.constant0._ZN7cutlass13device_kernelINS_4gemm6kernel13GemmUniversalIN4cute5tupleIJiiiiEEENS1_10collective13CollectiveMmaINS1_37MainloopSm90TmaGmmaWarpSpecializedFP8ILi5ENS5_IJNS4_1CILi2EEESB_NSA_ILi1EEEEEENS1_32KernelTmaWarpSpecializedPingpongEEENS5_IJNSA_ILi64EEENSA_ILi128EEESH_EEENS_12float_e4m3_tENS5_IJlSC_lEEESJ_SK_NS4_8TiledMMAINS4_8MMA_AtomIJNS4_4SM904GMMA31MMA_64x128x32_F32E4M3E4M3_SS_TNILNSO_7ScaleInE1ELSQ_1EEEEEENS4_6LayoutINS5_IJSC_SC_SC_EEENS5_IJNSA_ILi0EEESV_SV_EEEEENS5_IJNS4_10UnderscoreESY_SY_EEEEENS4_23SM90_TMA_LOAD_MULTICASTENS4_14ComposedLayoutINS4_7SwizzleILi3ELi4ELi3EEENS4_18smem_ptr_flag_bitsILi8EEENST_INS5_IJNSA_ILi8EEESH_EEENS5_IJSH_SC_EEEEEEEvNS4_8identityES11_S1B_vS1C_EENS_8epilogue10collective6detail29Sm90TmaWarpSpecializedAdapterINS1F_15DefaultEpilogueISJ_SK_SK_NS1E_6thread17LinearCombinationISJ_Li1EffLNS1J_9ScaleType4KindE0ELNS_15FloatRoundStyleE2ESJ_EENS1_15EpilogueDefaultEEEEEvvEEEEvNT_6ParamsE)
        /*0378*/ 	.short	0x0210
        /*037a*/ 	.short	0x0470


	//----- nvinfo : EIATTR_SW_WAR
	.align		4
.L_36:
        /*037c*/ 	.byte	0x04, 0x36
        /*037e*/ 	.short	(.L_38 - .L_37)
.L_37:
        /*0380*/ 	.word	0x00000008
.L_38:


//--------------------- .nv.callgraph             --------------------------
	.section	.nv.callgraph,"",@"SHT_CUDA_CALLGRAPH"
	.align	4
	.sectionentsize	8
	.align		4
        /*0000*/ 	.word	0x00000000
	.align		4
        /*0004*/ 	.word	0xffffffff
	.align		4
        /*0008*/ 	.word	0x00000000
	.align		4
        /*000c*/ 	.word	0xfffffffe
	.align		4
        /*0010*/ 	.word	0x00000000
	.align		4
        /*0014*/ 	.word	0xfffffffd
	.align		4
        /*0018*/ 	.word	0x00000000
	.align		4
        /*001c*/ 	.word	0xfffffffc


//--------------------- .nv.constant4             --------------------------
	.section	.nv.constant4,"a",@progbits
	.align	8
	.align		8
.nv.constant4:
        /*0000*/ 	.dword	_ZN39_INTERNAL_e4d88be4_4_k_cu_4f61dc14_38594cuda3std3__45__cpo5beginE
	.align		8
        /*0008*/ 	.dword	_ZN39_INTERNAL_e4d88be4_4_k_cu_4f61dc14_38594cuda3std3__45__cpo3endE
	.align		8
        /*0010*/ 	.dword	_ZN39_INTERNAL_e4d88be4_4_k_cu_4f61dc14_38594cuda3std3__45__cpo6cbeginE
	.align		8
        /*0018*/ 	.dword	_ZN39_INTERNAL_e4d88be4_4_k_cu_4f61dc14_38594cuda3std3__45__cpo4cendE
	.align		8
        /*0020*/ 	.dword	_ZN39_INTERNAL_e4d88be4_4_k_cu_4f61dc14_38594cuda3std3__441_GLOBAL__N__e4d88be4_4_k_cu_4f61dc14_38596ignoreE
	.align		8
        /*0028*/ 	.dword	_ZN39_INTERNAL_e4d88be4_4_k_cu_4f61dc14_38594cuda3std3__419piecewise_constructE
	.align		8
        /*0030*/ 	.dword	_ZN39_INTERNAL_e4d88be4_4_k_cu_4f61dc14_38594cuda3std3__48in_placeE
	.align		8
        /*0038*/ 	.dword	_ZN39_INTERNAL_e4d88be4_4_k_cu_4f61dc14_38594cuda3std6ranges3__45__cpo4swapE
	.align		8
        /*0040*/ 	.dword	_ZN39_INTERNAL_e4d88be4_4_k_cu_4f61dc14_38594cuda3std6ranges3__45__cpo9iter_moveE
	.align		8
        /*0048*/ 	.dword	_ZN39_INTERNAL_e4d88be4_4_k_cu_4f61dc14_38594cute7productE
	.align		8
        /*0050*/ 	.dword	_ZN39_INTERNAL_e4d88be4_4_k_cu_4f61dc14_38594cute1_E


//--------------------- .text._ZN7cutlass13device_kernelINS_4gemm6kernel13GemmUniversalIN4cute5tupleIJiiiiEEENS1_10collective13CollectiveMmaINS1_37MainloopSm90TmaGmmaWarpSpecializedFP8ILi5ENS5_IJNS4_1CILi2EEESB_NSA_ILi1EEEEEENS1_32KernelTmaWarpSpecializedPingpongEEENS5_IJNSA_ILi64EEENSA_ILi128EEESH_EEENS_12float_e4m3_tENS5_IJlSC_lEEESJ_SK_NS4_8TiledMMAINS4_8MMA_AtomIJNS4_4SM904GMMA31MMA_64x128x32_F32E4M3E4M3_SS_TNILNSO_7ScaleInE1ELSQ_1EEEEEENS4_6LayoutINS5_IJSC_SC_SC_EEENS5_IJNSA_ILi0EEESV_SV_EEEEENS5_IJNS4_10UnderscoreESY_SY_EEEEENS4_23SM90_TMA_LOAD_MULTICASTENS4_14ComposedLayoutINS4_7SwizzleILi3ELi4ELi3EEENS4_18smem_ptr_flag_bitsILi8EEENST_INS5_IJNSA_ILi8EEESH_EEENS5_IJSH_SC_EEEEEEEvNS4_8identityES11_S1B_vS1C_EENS_8epilogue10collective6detail29Sm90TmaWarpSpecializedAdapterINS1F_15DefaultEpilogueISJ_SK_SK_NS1E_6thread17LinearCombinationISJ_Li1EffLNS1J_9ScaleType4KindE0ELNS_15FloatRoundStyleE2ESJ_EENS1_15EpilogueDefaultEEEEEvvEEEEvNT_6ParamsE --------------------------
	.section	.text._ZN7cutlass13device_kernelINS_4gemm6kernel13GemmUniversalIN4cute5tupleIJiiiiEEENS1_10collective13CollectiveMmaINS1_37MainloopSm90TmaGmmaWarpSpecializedFP8ILi5ENS5_IJNS4_1CILi2EEESB_NSA_ILi1EEEEEENS1_32KernelTmaWarpSpecializedPingpongEEENS5_IJNSA_ILi64EEENSA_ILi128EEESH_EEENS_12float_e4m3_tENS5_IJlSC_lEEESJ_SK_NS4_8TiledMMAINS4_8MMA_AtomIJNS4_4SM904GMMA31MMA_64x128x32_F32E4M3E4M3_SS_TNILNSO_7ScaleInE1ELSQ_1EEEEEENS4_6LayoutINS5_IJSC_SC_SC_EEENS5_IJNSA_ILi0EEESV_SV_EEEEENS5_IJNS4_10UnderscoreESY_SY_EEEEENS4_23SM90_TMA_LOAD_MULTICASTENS4_14ComposedLayoutINS4_7SwizzleILi3ELi4ELi3EEENS4_18smem_ptr_flag_bitsILi8EEENST_INS5_IJNSA_ILi8EEESH_EEENS5_IJSH_SC_EEEEEEEvNS4_8identityES11_S1B_vS1C_EENS_8epilogue10collective6detail29Sm90TmaWarpSpecializedAdapterINS1F_15DefaultEpilogueISJ_SK_SK_NS1E_6thread17LinearCombinationISJ_Li1EffLNS1J_9ScaleType4KindE0ELNS_15FloatRoundStyleE2ESJ_EENS1_15EpilogueDefaultEEEEEvvEEEEvNT_6ParamsE,"ax",@progbits
	.align	128
.text._ZN7cutlass13device_kernelINS_4gemm6kernel13GemmUniversalIN4cute5tupleIJiiiiEEENS1_10collective13CollectiveMmaINS1_37MainloopSm90TmaGmmaWarpSpecializedFP8ILi5ENS5_IJNS4_1CILi2EEESB_NSA_ILi1EEEEEENS1_32KernelTmaWarpSpecializedPingpongEEENS5_IJNSA_ILi64EEENSA_ILi128EEESH_EEENS_12float_e4m3_tENS5_IJlSC_lEEESJ_SK_NS4_8TiledMMAINS4_8MMA_AtomIJNS4_4SM904GMMA31MMA_64x128x32_F32E4M3E4M3_SS_TNILNSO_7ScaleInE1ELSQ_1EEEEEENS4_6LayoutINS5_IJSC_SC_SC_EEENS5_IJNSA_ILi0EEESV_SV_EEEEENS5_IJNS4_10UnderscoreESY_SY_EEEEENS4_23SM90_TMA_LOAD_MULTICASTENS4_14ComposedLayoutINS4_7SwizzleILi3ELi4ELi3EEENS4_18smem_ptr_flag_bitsILi8EEENST_INS5_IJNSA_ILi8EEESH_EEENS5_IJSH_SC_EEEEEEEvNS4_8identityES11_S1B_vS1C_EENS_8epilogue10collective6detail29Sm90TmaWarpSpecializedAdapterINS1F_15DefaultEpilogueISJ_SK_SK_NS1E_6thread17LinearCombinationISJ_Li1EffLNS1J_9ScaleType4KindE0ELNS_15FloatRoundStyleE2ESJ_EENS1_15EpilogueDefaultEEEEEvvEEEEvNT_6ParamsE:
        .type           _ZN7cutlass13device_kernelINS_4gemm6kernel13GemmUniversalIN4cute5tupleIJiiiiEEENS1_10collective13CollectiveMmaINS1_37MainloopSm90TmaGmmaWarpSpecializedFP8ILi5ENS5_IJNS4_1CILi2EEESB_NSA_ILi1EEEEEENS1_32KernelTmaWarpSpecializedPingpongEEENS5_IJNSA_ILi64EEENSA_ILi128EEESH_EEENS_12float_e4m3_tENS5_IJlSC_lEEESJ_SK_NS4_8TiledMMAINS4_8MMA_AtomIJNS4_4SM904GMMA31MMA_64x128x32_F32E4M3E4M3_SS_TNILNSO_7ScaleInE1ELSQ_1EEEEEENS4_6LayoutINS5_IJSC_SC_SC_EEENS5_IJNSA_ILi0EEESV_SV_EEEEENS5_IJNS4_10UnderscoreESY_SY_EEEEENS4_23SM90_TMA_LOAD_MULTICASTENS4_14ComposedLayoutINS4_7SwizzleILi3ELi4ELi3EEENS4_18smem_ptr_flag_bitsILi8EEENST_INS5_IJNSA_ILi8EEESH_EEENS5_IJSH_SC_EEEEEEEvNS4_8identityES11_S1B_vS1C_EENS_8epilogue10collective6detail29Sm90TmaWarpSpecializedAdapterINS1F_15DefaultEpilogueISJ_SK_SK_NS1E_6thread17LinearCombinationISJ_Li1EffLNS1J_9ScaleType4KindE0ELNS_15FloatRoundStyleE2ESJ_EENS1_15EpilogueDefaultEEEEEvvEEEEvNT_6ParamsE,@function
        .size           _ZN7cutlass13device_kernelINS_4gemm6kernel13GemmUniversalIN4cute5tupleIJiiiiEEENS1_10collective13CollectiveMmaINS1_37MainloopSm90TmaGmmaWarpSpecializedFP8ILi5ENS5_IJNS4_1CILi2EEESB_NSA_ILi1EEEEEENS1_32KernelTmaWarpSpecializedPingpongEEENS5_IJNSA_ILi64EEENSA_ILi128EEESH_EEENS_12float_e4m3_tENS5_IJlSC_lEEESJ_SK_NS4_8TiledMMAINS4_8MMA_AtomIJNS4_4SM904GMMA31MMA_64x128x32_F32E4M3E4M3_SS_TNILNSO_7ScaleInE1ELSQ_1EEEEEENS4_6LayoutINS5_IJSC_SC_SC_EEENS5_IJNSA_ILi0EEESV_SV_EEEEENS5_IJNS4_10UnderscoreESY_SY_EEEEENS4_23SM90_TMA_LOAD_MULTICASTENS4_14ComposedLayoutINS4_7SwizzleILi3ELi4ELi3EEENS4_18smem_ptr_flag_bitsILi8EEENST_INS5_IJNSA_ILi8EEESH_EEENS5_IJSH_SC_EEEEEEEvNS4_8identityES11_S1B_vS1C_EENS_8epilogue10collective6detail29Sm90TmaWarpSpecializedAdapterINS1F_15DefaultEpilogueISJ_SK_SK_NS1E_6thread17LinearCombinationISJ_Li1EffLNS1J_9ScaleType4KindE0ELNS_15FloatRoundStyleE2ESJ_EENS1_15EpilogueDefaultEEEEEvvEEEEvNT_6ParamsE,(.L_x_210 - _ZN7cutlass13device_kernelINS_4gemm6kernel13GemmUniversalIN4cute5tupleIJiiiiEEENS1_10collective13CollectiveMmaINS1_37MainloopSm90TmaGmmaWarpSpecializedFP8ILi5ENS5_IJNS4_1CILi2EEESB_NSA_ILi1EEEEEENS1_32KernelTmaWarpSpecializedPingpongEEENS5_IJNSA_ILi64EEENSA_ILi128EEESH_EEENS_12float_e4m3_tENS5_IJlSC_lEEESJ_SK_NS4_8TiledMMAINS4_8MMA_AtomIJNS4_4SM904GMMA31MMA_64x128x32_F32E4M3E4M3_SS_TNILNSO_7ScaleInE1ELSQ_1EEEEEENS4_6LayoutINS5_IJSC_SC_SC_EEENS5_IJNSA_ILi0EEESV_SV_EEEEENS5_IJNS4_10UnderscoreESY_SY_EEEEENS4_23SM90_TMA_LOAD_MULTICASTENS4_14ComposedLayoutINS4_7SwizzleILi3ELi4ELi3EEENS4_18smem_ptr_flag_bitsILi8EEENST_INS5_IJNSA_ILi8EEESH_EEENS5_IJSH_SC_EEEEEEEvNS4_8identityES11_S1B_vS1C_EENS_8epilogue10collective6detail29Sm90TmaWarpSpecializedAdapterINS1F_15DefaultEpilogueISJ_SK_SK_NS1E_6thread17LinearCombinationISJ_Li1EffLNS1J_9ScaleType4KindE0ELNS_15FloatRoundStyleE2ESJ_EENS1_15EpilogueDefaultEEEEEvvEEEEvNT_6ParamsE)
        .other          _ZN7cutlass13device_kernelINS_4gemm6kernel13GemmUniversalIN4cute5tupleIJiiiiEEENS1_10collective13CollectiveMmaINS1_37MainloopSm90TmaGmmaWarpSpecializedFP8ILi5ENS5_IJNS4_1CILi2EEESB_NSA_ILi1EEEEEENS1_32KernelTmaWarpSpecializedPingpongEEENS5_IJNSA_ILi64EEENSA_ILi128EEESH_EEENS_12float_e4m3_tENS5_IJlSC_lEEESJ_SK_NS4_8TiledMMAINS4_8MMA_AtomIJNS4_4SM904GMMA31MMA_64x128x32_F32E4M3E4M3_SS_TNILNSO_7ScaleInE1ELSQ_1EEEEEENS4_6LayoutINS5_IJSC_SC_SC_EEENS5_IJNSA_ILi0EEESV_SV_EEEEENS5_IJNS4_10UnderscoreESY_SY_EEEEENS4_23SM90_TMA_LOAD_MULTICASTENS4_14ComposedLayoutINS4_7SwizzleILi3ELi4ELi3EEENS4_18smem_ptr_flag_bitsILi8EEENST_INS5_IJNSA_ILi8EEESH_EEENS5_IJSH_SC_EEEEEEEvNS4_8identityES11_S1B_vS1C_EENS_8epilogue10collective6detail29Sm90TmaWarpSpecializedAdapterINS1F_15DefaultEpilogueISJ_SK_SK_NS1E_6thread17LinearCombinationISJ_Li1EffLNS1J_9ScaleType4KindE0ELNS_15FloatRoundStyleE2ESJ_EENS1_15EpilogueDefaultEEEEEvvEEEEvNT_6ParamsE,@"STO_CUDA_ENTRY STV_DEFAULT"
_ZN7cutlass13device_kernelINS_4gemm6kernel13GemmUniversalIN4cute5tupleIJiiiiEEENS1_10collective13CollectiveMmaINS1_37MainloopSm90TmaGmmaWarpSpecializedFP8ILi5ENS5_IJNS4_1CILi2EEESB_NSA_ILi1EEEEEENS1_32KernelTmaWarpSpecializedPingpongEEENS5_IJNSA_ILi64EEENSA_ILi128EEESH_EEENS_12float_e4m3_tENS5_IJlSC_lEEESJ_SK_NS4_8TiledMMAINS4_8MMA_AtomIJNS4_4SM904GMMA31MMA_64x128x32_F32E4M3E4M3_SS_TNILNSO_7ScaleInE1ELSQ_1EEEEEENS4_6LayoutINS5_IJSC_SC_SC_EEENS5_IJNSA_ILi0EEESV_SV_EEEEENS5_IJNS4_10UnderscoreESY_SY_EEEEENS4_23SM90_TMA_LOAD_MULTICASTENS4_14ComposedLayoutINS4_7SwizzleILi3ELi4ELi3EEENS4_18smem_ptr_flag_bitsILi8EEENST_INS5_IJNSA_ILi8EEESH_EEENS5_IJSH_SC_EEEEEEEvNS4_8identityES11_S1B_vS1C_EENS_8epilogue10collective6detail29Sm90TmaWarpSpecializedAdapterINS1F_15DefaultEpilogueISJ_SK_SK_NS1E_6thread17LinearCombinationISJ_Li1EffLNS1J_9ScaleType4KindE0ELNS_15FloatRoundStyleE2ESJ_EENS1_15EpilogueDefaultEEEEEvvEEEEvNT_6ParamsE:
[----:B------:R-:W-:Y:S01]  /*0000*/  LDC R1, c[0x0][0x28] ;  /* 0x00000a00ff017b82 */ /* 0x000fe20000000800 */
[----:B------:R-:W0:Y:S01]  /*0010*/  S2R R11, SR_TID.X ;  /* 0x00000000000b7919 */ /* 0x000e220000002100 */
[----:B------:R-:W-:Y:S01]  /*0020*/  ELECT P0, URZ, PT ;  /* 0x00000000003f782f */ /* 0x000fe20003800000 */
[----:B------:R-:W-:Y:S01]  /*0030*/  BSSY B0, `(.L_x_0) ;  /* 0x000000f000007945 */ /* 0x000fe20003800000 */
[--C-:B0-----:R-:W-:Y:S02]  /*0040*/  SHF.R.U32.HI R0, RZ, 0x5, R11.reuse ;  /* 0x00000005ff007819 */ /* 0x101fe4000001160b */
[----:B------:R-:W-:-:S03]  /*0050*/  SHF.R.U32.HI R5, RZ, 0x7, R11 ;  /* 0x00000007ff057819 */ /* 0x000fc6000001160b */
[----:B------:R-:W0:Y:S04]  /*0060*/  SHFL.IDX PT, R2, R0, RZ, 0x1f ;  /* 0x00001fff00027589 */ /* 0x000e2800000e0000 */
[----:B------:R1:W2:Y:S01]  /*0070*/  SHFL.IDX PT, R6, R5, RZ, 0x1f ;  /* 0x00001fff05067589 */ /* 0x0002a200000e0000 */
[----:B0-----:R-:W-:-:S13]  /*0080*/  ISETP.NE.OR P0, PT, R2, RZ, !P0 ;  /* 0x000000ff0200720c */ /* 0x001fda0004705670 */
[----:B-12---:R-:W-:Y:S05]  /*0090*/  @P0 BRA `(.L_x_1) ;  /* 0x0000000000200947 */ /* 0x006fea0003800000 */
[----:B------:R-:W-:Y:S02]  /*00a0*/  ULDC.64 UR4, c[0x0][0x198] ;  /* 0x0000660000047ab9 */ /* 0x000fe40000000a00 */
[----:B------:R-:W-:Y:S02]  /*00b0*/  UIADD3 UR6, UP0, UR4, 0xf0, URZ ;  /* 0x000000f004067890 */ /* 0x000fe4000ff1e03f */
[----:B------:R-:W-:Y:S02]  /*00c0*/  UIADD3 UR4, UP1, UR4, 0x1f0, URZ ;  /* 0x000001f004047890 */ /* 0x000fe4000ff3e03f */
[----:B------:R-:W-:Y:S02]  /*00d0*/  UIADD3.X UR7, URZ, UR5, URZ, UP0, !UPT ;  /* 0x000000053f077290 */ /* 0x000fe400087fe43f */
[----:B------:R-:W-:-:S07]  /*00e0*/  UIADD3.X UR5, URZ, UR5, URZ, UP1, !UPT ;  /* 0x000000053f057290 */ /* 0x000fce0008ffe43f */
[----:B------:R0:W-:Y:S02]  /*00f0*/  UTMACCTL.PF [UR6] ;  /* 0x00000000060079b9 */ /* 0x0001e40008040000 */
[----:B------:R0:W-:Y:S02]  /*0100*/  UTMACCTL.PF [UR4] ;  /* 0x00000000040079b9 */ /* 0x0001e40008040000 */
[----:B0-----:R-:W-:Y:S01]  /*0110*/  NOP ;  /* 0x0000000000007918 */ /* 0x001fe20000000000 */
.L_x_1:
[----:B------:R-:W-:Y:S05]  /*0120*/  BSYNC B0 ;  /* 0x0000000000007941 */ /* 0x000fea0003800000 */
.L_x_0:
[----:B------:R-:W0:Y:S02]  /*0130*/  SHFL.IDX PT, R7, R0, RZ, 0x1f ;  /* 0x00001fff00077589 */ /* 0x000e2400000e0000 */
[----:B0-----:R-:W-:-:S13]  /*0140*/  ISETP.NE.AND P0, PT, R7, RZ, PT ;  /* 0x000000ff0700720c */ /* 0x001fda0003f05270 */
[----:B------:R-:W-:Y:S05]  /*0150*/  @P0 BRA `(.L_x_2) ;  /* 0x0000000000600947 */ /* 0x000fea0003800000 */
[----:B------:R-:W0:Y:S01]  /*0160*/  S2UR UR8, SR_CgaCtaId ;  /* 0x00000000000879c3 */ /* 0x000e220000008800 */
[----:B------:R-:W-:Y:S01]  /*0170*/  UMOV UR4, 0x400 ;  /* 0x0000040000047882 */ /* 0x000fe20000000000 */
[----:B------:R-:W-:Y:S01]  /*0180*/  UMOV UR5, 0x1 ;  /* 0x0000000100057882 */ /* 0x000fe20000000000 */
[----:B------:R-:W-:Y:S01]  /*0190*/  UMOV UR6, 0x3 ;  /* 0x0000000300067882 */ /* 0x000fe20000000000 */
[----:B------:R-:W-:Y:S01]  /*01a0*/  ELECT P0, URZ, PT ;  /* 0x00000000003f782f */ /* 0x000fe20003800000 */
[----:B------:R-:W-:-:S04]  /*01b0*/  UIADD3 UR6, -UR6, 0x100000, URZ ;  /* 0x0010000006067890 */ /* 0x000fc8000fffe13f */
[----:B------:R-:W-:Y:S02]  /*01c0*/  USHF.L.U32 UR7, UR6, 0xb, URZ ;  /* 0x0000000b06077899 */ /* 0x000fe4000800063f */
[----:B------:R-:W-:Y:S02]  /*01d0*/  USHF.L.U32 UR6, UR6, 0x1, URZ ;  /* 0x0000000106067899 */ /* 0x000fe4000800063f */
[----:B0-----:R-:W-:Y:S02]  /*01e0*/  ULEA UR8, UR8, UR4, 0x18 ;  /* 0x0000000408087291 */ /* 0x001fe4000f8ec03f */
[----:B------:R-:W-:-:S04]  /*01f0*/  UIADD3 UR4, -UR5, 0x100000, URZ ;  /* 0x0010000005047890 */ /* 0x000fc8000fffe13f */
[----:B------:R-:W-:Y:S02]  /*0200*/  USHF.L.U32 UR5, UR4, 0xb, URZ ;  /* 0x0000000b04057899 */ /* 0x000fe4000800063f */
[----:B------:R-:W-:Y:S01]  /*0210*/  USHF.L.U32 UR4, UR4, 0x1, URZ ;  /* 0x0000000104047899 */ /* 0x000fe2000800063f */
[----:B------:R-:W0:Y:S11]  /*0220*/  FENCE.VIEW.ASYNC.S ;  /* 0x00000000000073c6 */ /* 0x000e360000000000 */
[----:B0-----:R0:W1:Y:S01]  /*0230*/  SYNCS.EXCH.64 URZ, [UR8], UR4 ;  /* 0x00000004083f75b2 */ /* 0x0010620008000100 */
[----:B------:R0:W2:Y:S01]  /*0240*/  SYNCS.EXCH.64 URZ, [UR8+0x28], UR6 ;  /* 0x00002806083f75b2 */ /* 0x0000a20008000100 */
[----:B------:R0:W3:Y:S01]  /*0250*/  SYNCS.EXCH.64 URZ, [UR8+0x8], UR4 ;  /* 0x00000804083f75b2 */ /* 0x0000e20008000100 */
[----:B------:R0:W4:Y:S01]  /*0260*/  SYNCS.EXCH.64 URZ, [UR8+0x30], UR6 ;  /* 0x00003006083f75b2 */ /* 0x0001220008000100 */
[----:B------:R0:W0:Y:S01]  /*0270*/  SYNCS.EXCH.64 URZ, [UR8+0x10], UR4 ;  /* 0x00001004083f75b2 */ /* 0x0000220008000100 */
[----:B------:R0:W0:Y:S01]  /*0280*/  SYNCS.EXCH.64 URZ, [UR8+0x38], UR6 ;  /* 0x00003806083f75b2 */ /* 0x0000220008000100 */
[----:B------:R0:W0:Y:S01]  /*0290*/  SYNCS.EXCH.64 URZ, [UR8+0x18], UR4 ;  /* 0x00001804083f75b2 */ /* 0x0000220008000100 */
[----:B------:R0:W0:Y:S01]  /*02a0*/  SYNCS.EXCH.64 URZ, [UR8+0x40], UR6 ;  /* 0x00004006083f75b2 */ /* 0x0000220008000100 */
[----:B------:R0:W0:Y:S01]  /*02b0*/  SYNCS.EXCH.64 URZ, [UR8+0x20], UR4 ;  /* 0x00002004083f75b2 */ /* 0x0000220008000100 */
[----:B------:R0:W0:Y:S01]  /*02c0*/  SYNCS.EXCH.64 URZ, [UR8+0x48], UR6 ;  /* 0x00004806083f75b2 */ /* 0x0000220008000100 */
[----:B------:R-:W-:Y:S01]  /*02d0*/  NOP ;  /* 0x0000000000007918 */ /* 0x000fe20000000000 */
.L_x_2:
[----:B------:R-:W5:Y:S01]  /*02e0*/  SHFL.IDX PT, R3, R0, RZ, 0x1f ;  /* 0x00001fff00037589 */ /* 0x000f6200000e0000 */
[----:B------:R-:W-:Y:S01]  /*02f0*/  SHF.R.S32.HI R4, RZ, 0x1f, R11 ;  /* 0x0000001fff047819 */ /* 0x000fe2000001140b */
[----:B------:R-:W1:Y:S01]  /*0300*/  S2UR UR13, SR_CTAID.X ;  /* 0x00000000000d79c3 */ /* 0x000e620000002500 */
[----:B------:R-:W-:Y:S01]  /*0310*/  ELECT P0, URZ, PT ;  /* 0x00000000003f782f */ /* 0x000fe20003800000 */
[----:B------:R1:W2:Y:S01]  /*0320*/  SHFL.IDX PT, R8, R0, RZ, 0x1f ;  /* 0x00001fff00087589 */ /* 0x0002a200000e0000 */
[----:B------:R-:W-:Y:S02]  /*0330*/  LEA.HI R4, R4, R11, RZ, 0x7 ;  /* 0x0000000b04047211 */ /* 0x000fe400078f38ff */
[----:B------:R-:W-:Y:S01]  /*0340*/  ELECT P1, URZ, PT ;  /* 0x00000000003f782f */ /* 0x000fe20003820000 */
[----:B------:R-:W-:Y:S01]  /*0350*/  NOP ;  /* 0x0000000000007918 */ /* 0x000fe20000000000 */
[----:B------:R-:W3:Y:S01]  /*0360*/  S2R R16, SR_CTAID.Y ;  /* 0x0000000000107919 */ /* 0x000ee20000002600 */
[----:B------:R-:W-:Y:S01]  /*0370*/  LOP3.LUT R4, R4, 0xffffff80, RZ, 0xc0, !PT ;  /* 0xffffff8004047812 */ /* 0x000fe200078ec0ff */
[----:B0-----:R-:W-:Y:S01]  /*0380*/  ULDC UR4, c[0x0][0x150] ;  /* 0x0000540000047ab9 */ /* 0x001fe20000000800 */
[----:B------:R-:W0:Y:S01]  /*0390*/  LDC R12, c[0x0][0x144] ;  /* 0x00005100ff0c7b82 */ /* 0x000e220000000800 */
[----:B------:R4:W0:Y:S01]  /*03a0*/  SHFL.IDX PT, R14, R5, RZ, 0x1f ;  /* 0x00001fff050e7589 */ /* 0x00082200000e0000 */
[----:B------:R-:W-:Y:S01]  /*03b0*/  UMOV UR12, 0x80 ;  /* 0x00000080000c7882 */ /* 0x000fe20000000000 */
[----:B------:R-:W-:Y:S01]  /*03c0*/  IMAD.IADD R10, R11, 0x1, -R4 ;  /* 0x000000010b0a7824 */ /* 0x000fe200078e0a04 */
[----:B------:R-:W-:Y:S01]  /*03d0*/  NOP ;  /* 0x0000000000007918 */ /* 0x000fe20000000000 */
[C---:B------:R-:W-:Y:S01]  /*03e0*/  VIADD R38, R6.reuse, 0xffffffff ;  /* 0xffffffff06267836 */ /* 0x040fe20000000000 */
[----:B------:R-:W-:-:S02]  /*03f0*/  ISETP.NE.AND P4, PT, R6, RZ, PT ;  /* 0x000000ff0600720c */ /* 0x000fc40003f85270 */
[----:B------:R-:W-:Y:S01]  /*0400*/  SHF.R.S32.HI R19, RZ, 0x1f, R10 ;  /* 0x0000001fff137819 */ /* 0x000fe2000001140a */
[----:B------:R-:W0:Y:S01]  /*0410*/  LDC R13, c[0x0][0x140] ;  /* 0x00005000ff0d7b82 */ /* 0x000e220000000800 */
[----:B------:R-:W-:Y:S02]  /*0420*/  ISETP.GE.U32.AND P6, PT, R38, 0x2, PT ;  /* 0x000000022600780c */ /* 0x000fe40003fc6070 */
[----:B-----5:R-:W-:Y:S02]  /*0430*/  ISETP.NE.OR P0, PT, R3, RZ, !P0 ;  /* 0x000000ff0300720c */ /* 0x020fe40004705670 */
[----:B------:R-:W-:Y:S02]  /*0440*/  LEA.HI R3, R19, R10, RZ, 0x3 ;  /* 0x0000000a13037211 */ /* 0x000fe400078f18ff */
[----:B-1----:R-:W-:Y:S01]  /*0450*/  I2FP.F32.U32 R4, UR13 ;  /* 0x0000000d00047c45 */ /* 0x002fe20008201000 */
[----:B------:R-:W1:Y:S01]  /*0460*/  LDC R27, c[0x0][0x148] ;  /* 0x00005200ff1b7b82 */ /* 0x000e620000000800 */
[----:B------:R-:W-:-:S02]  /*0470*/  SHF.R.S32.HI R0, RZ, 0x3, R3 ;  /* 0x00000003ff007819 */ /* 0x000fc40000011403 */
[----:B--2---:R-:W-:Y:S01]  /*0480*/  ISETP.NE.OR P1, PT, R8, RZ, !P1 ;  /* 0x000000ff0800720c */ /* 0x004fe20004f25670 */
[----:B------:R-:W-:Y:S01]  /*0490*/  FMUL R9, R4, UR4 ;  /* 0x0000000404097c20 */ /* 0x000fe20008400000 */
[----:B------:R-:W-:Y:S01]  /*04a0*/  SHF.R.S32.HI R3, RZ, 0x1f, R3 ;  /* 0x0000001fff037819 */ /* 0x000fe20000011403 */
[----:B------:R-:W-:Y:S01]  /*04b0*/  ULDC UR4, c[0x0][0x154] ;  /* 0x0000550000047ab9 */ /* 0x000fe20000000800 */
[----:B------:R-:W-:Y:S01]  /*04c0*/  SHF.R.S32.HI R8, RZ, 0x1f, R7 ;  /* 0x0000001fff087819 */ /* 0x000fe20000011407 */
[----:B------:R-:W-:Y:S01]  /*04d0*/  VOTEU.ALL UP1, P0 ;  /* 0x00000000003f7886 */ /* 0x000fe20000020000 */
[----:B------:R-:W-:Y:S01]  /*04e0*/  LEA.HI R4, R3, R0, RZ, 0x2 ;  /* 0x0000000003047211 */ /* 0x000fe200078f10ff */
[----:B------:R-:W2:Y:S01]  /*04f0*/  F2I.U32.TRUNC.NTZ R9, R9 ;  /* 0x0000000900097305 */ /* 0x000ea2000020f000 */
[----:B------:R-:W-:Y:S01]  /*0500*/  LEA.HI R8, R8, R7, RZ, 0x2 ;  /* 0x0000000708087211 */ /* 0x000fe200078f10ff */
[----:B------:R-:W-:Y:S01]  /*0510*/  VOTEU.ALL UP0, P0 ;  /* 0x00000000003f7886 */ /* 0x000fe20000000000 */
[----:B------:R-:W-:Y:S01]  /*0520*/  SHF.R.S32.HI R3, RZ, 0x1f, R2 ;  /* 0x0000001fff037819 */ /* 0x000fe20000011402 */
[----:B------:R-:W5:Y:S01]  /*0530*/  @!UP1 S2UR UR7, SR_CgaCtaId ;  /* 0x00000000000799c3 */ /* 0x000f620000008800 */
[----:B----4-:R-:W-:Y:S01]  /*0540*/  LOP3.LUT R5, R4, 0xfffffffc, RZ, 0xc0, !PT ;  /* 0xfffffffc04057812 */ /* 0x010fe200078ec0ff */
[----:B------:R-:W-:Y:S01]  /*0550*/  VOTEU.ALL UP2, P1 ;  /* 0x00000000003f7886 */ /* 0x000fe20000840000 */
[----:B------:R-:W-:Y:S01]  /*0560*/  LOP3.LUT R8, R8, 0x3ffffffc, RZ, 0xc0, !PT ;  /* 0x3ffffffc08087812 */ /* 0x000fe200078ec0ff */
[----:B------:R-:W-:Y:S01]  /*0570*/  @!UP1 UMOV UR6, 0x400 ;  /* 0x0000040000069882 */ /* 0x000fe20000000000 */
[----:B------:R-:W-:Y:S01]  /*0580*/  LEA.HI R3, R3, R2, RZ, 0x2 ;  /* 0x0000000203037211 */ /* 0x000fe200078f10ff */
[----:B------:R-:W-:Y:S01]  /*0590*/  IMAD.IADD R5, R0, 0x1, -R5 ;  /* 0x0000000100057824 */ /* 0x000fe200078e0a05 */
[----:B------:R-:W-:Y:S01]  /*05a0*/  @!UP2 UMOV UR9, 0x400 ;  /* 0x000004000009a882 */ /* 0x000fe20000000000 */
[----:B------:R-:W-:Y:S01]  /*05b0*/  IMAD.IADD R8, R7, 0x1, -R8 ;  /* 0x0000000107087824 */ /* 0x000fe200078e0a08 */
[----:B------:R-:W-:Y:S01]  /*05c0*/  LOP3.LUT R3, R3, 0xfffffffc, RZ, 0xc0, !PT ;  /* 0xfffffffc03037812 */ /* 0x000fe200078ec0ff */
[----:B------:R-:W4:Y:S01]  /*05d0*/  @!UP2 S2UR UR10, SR_CgaCtaId ;  /* 0x00000000000aa9c3 */ /* 0x000f220000008800 */
[----:B--2---:R-:W-:Y:S01]  /*05e0*/  IMAD.MOV R9, RZ, RZ, -R9 ;  /* 0x000000ffff097224 */ /* 0x004fe200078e0a09 */
[----:B------:R-:W-:Y:S01]  /*05f0*/  VOTEU.ALL UP3, P1 ;  /* 0x00000000003f7886 */ /* 0x000fe20000860000 */
[----:B------:R-:W-:Y:S01]  /*0600*/  IMAD R5, R8, 0x4, R5 ;  /* 0x0000000408057824 */ /* 0x000fe200078e0205 */
[----:B------:R-:W-:Y:S01]  /*0610*/  VOTEU.ALL UP4, P1 ;  /* 0x00000000003f7886 */ /* 0x000fe20000880000 */
[----:B------:R-:W-:Y:S01]  /*0620*/  IMAD.IADD R18, R2, 0x1, -R3 ;  /* 0x0000000102127824 */ /* 0x000fe200078e0a03 */
[----:B---3--:R-:W-:Y:S01]  /*0630*/  I2FP.F32.U32 R2, R16 ;  /* 0x0000001000027245 */ /* 0x008fe20000201000 */
[----:B0-----:R-:W-:Y:S01]  /*0640*/  IMAD R25, R12, R9, UR13 ;  /* 0x0000000d0c197e24 */ /* 0x001fe2000f8e0209 */
[C---:B------:R-:W-:Y:S01]  /*0650*/  LEA.HI R0, R5.reuse, R5, RZ, 0x1 ;  /* 0x0000000505007211 */ /* 0x040fe200078f08ff */
[C---:B------:R-:W-:Y:S01]  /*0660*/  IMAD.SHL.U32 R12, R5.reuse, 0x4, RZ ;  /* 0x00000004050c7824 */ /* 0x040fe200078e00ff */
[----:B------:R-:W-:Y:S01]  /*0670*/  VOTEU.ALL UP5, P1 ;  /* 0x00000000003f7886 */ /* 0x000fe200008a0000 */
[----:B------:R-:W-:Y:S01]  /*0680*/  FMUL R2, R2, UR4 ;  /* 0x0000000402027c20 */ /* 0x000fe20008400000 */
[----:B------:R-:W-:Y:S01]  /*0690*/  LOP3.LUT R0, R0, 0xfffffffe, RZ, 0xc0, !PT ;  /* 0xfffffffe00007812 */ /* 0x000fe200078ec0ff */
[----:B------:R-:W-:Y:S01]  /*06a0*/  UMOV UR4, 0x20 ;  /* 0x0000002000047882 */ /* 0x000fe20000000000 */
[----:B-----5:R-:W-:Y:S01]  /*06b0*/  @!UP1 ULEA UR8, UR7, UR6, 0x18 ;  /* 0x0000000607089291 */ /* 0x020fe2000f8ec03f */
[----:B------:R-:W-:Y:S01]  /*06c0*/  LOP3.LUT R12, R5, 0xc, R12, 0x78, !PT ;  /* 0x0000000c050c7812 */ /* 0x000fe200078e780c */
[----:B------:R-:W-:-:S04]  /*06d0*/  @!UP1 UIADD3 UR4, -UR4, 0x100000, URZ ;  /* 0x0010000004049890 */ /* 0x000fc8000fffe13f */
[----:B------:R-:W-:Y:S02]  /*06e0*/  @!UP1 USHF.L.U32 UR5, UR4, 0xb, URZ ;  /* 0x0000000b04059899 */ /* 0x000fe4000800063f */
[----:B------:R-:W-:Y:S01]  /*06f0*/  @!UP1 USHF.L.U32 UR4, UR4, 0x1, URZ ;  /* 0x0000000104049899 */ /* 0x000fe2000800063f */
[----:B------:R-:W-:Y:S01]  /*0700*/  IMAD.IADD R0, R5, 0x1, -R0 ;  /* 0x0000000105007824 */ /* 0x000fe200078e0a00 */
[----:B------:R-:W0:Y:S01]  /*0710*/  F2I.U32.TRUNC.NTZ R2, R2 ;  /* 0x0000000200027305 */ /* 0x000e22000020f000 */
[----:B------:R-:W-:-:S04]  /*0720*/  @!UP2 UIADD3 UR6, -UR12, 0x100000, URZ ;  /* 0x001000000c06a890 */ /* 0x000fc8000fffe13f */
[----:B------:R-:W-:Y:S02]  /*0730*/  @!UP2 USHF.L.U32 UR7, UR6, 0xb, URZ ;  /* 0x0000000b0607a899 */ /* 0x000fe4000800063f */
[----:B------:R-:W-:Y:S01]  /*0740*/  @!UP2 USHF.L.U32 UR6, UR6, 0x1, URZ ;  /* 0x000000010606a899 */ /* 0x000fe2000800063f */
[----:B------:R-:W-:Y:S01]  /*0750*/  ISETP.EQ.U32.AND P3, PT, R13, 0x1, PT ;  /* 0x000000010d00780c */ /* 0x000fe20003f62070 */
[----:B------:R-:W-:Y:S01]  /*0760*/  VOTEU.ALL UP1, P0 ;  /* 0x00000000003f7886 */ /* 0x000fe20000020000 */
[----:B------:R-:W-:Y:S01]  /*0770*/  ISETP.NE.AND P2, PT, R0, R25, PT ;  /* 0x000000190000720c */ /* 0x000fe20003f45270 */
[----:B------:R-:W-:Y:S01]  /*0780*/  IMAD.MOV.U32 R13, RZ, RZ, 0x1 ;  /* 0x00000001ff0d7424 */ /* 0x000fe200078e00ff */
[----:B----4-:R-:W-:Y:S01]  /*0790*/  @!UP2 ULEA UR9, UR10, UR9, 0x18 ;  /* 0x000000090a09a291 */ /* 0x010fe2000f8ec03f */
[----:B------:R-:W-:Y:S01]  /*07a0*/  LOP3.LUT P0, RZ, R10, 0x7, RZ, 0xc0, !PT ;  /* 0x000000070aff7812 */ /* 0x000fe2000780c0ff */
[----:B------:R-:W-:Y:S01]  /*07b0*/  VOTEU.ALL UP2, P1 ;  /* 0x00000000003f7886 */ /* 0x000fe20000840000 */
[----:B------:R-:W-:Y:S01]  /*07c0*/  ISETP.NE.AND P1, PT, R18, 0x3, PT ;  /* 0x000000031200780c */ /* 0x000fe20003f25270 */
[----:B------:R-:W2:Y:S02]  /*07d0*/  FENCE.VIEW.ASYNC.S ;  /* 0x00000000000073c6 */ /* 0x000ea40000000000 */
[----:B--2---:R2:W3:Y:S01]  /*07e0*/  @!UP0 SYNCS.EXCH.64 URZ, [UR8+0x80], UR4 ;  /* 0x00008004083f85b2 */ /* 0x0044e20008000100 */
[----:B------:R-:W-:-:S02]  /*07f0*/  ISETP.LT.U32.AND P0, PT, R12, 0x4, !P0 ;  /* 0x000000040c00780c */ /* 0x000fc40004701070 */
[----:B------:R-:W-:Y:S01]  /*0800*/  ISETP.EQ.OR P1, PT, R18, RZ, !P1 ;  /* 0x000000ff1200720c */ /* 0x000fe20004f22670 */
[----:B0-----:R-:W-:Y:S01]  /*0810*/  IMAD.MOV R24, RZ, RZ, -R2 ;  /* 0x000000ffff187224 */ /* 0x001fe200078e0a02 */
[----:B------:R-:W-:Y:S02]  /*0820*/  R2UR UR11, R14 ;  /* 0x000000000e0b72ca */ /* 0x000fe400000e0000 */
[----:B------:R-:W-:Y:S01]  /*0830*/  @P2 LEA.HI R0, R12, R12, RZ, 0x1 ;  /* 0x0000000c0c002211 */ /* 0x000fe200078f08ff */
[----:B-1----:R-:W-:Y:S01]  /*0840*/  IMAD R3, R27, R24, R16 ;  /* 0x000000181b037224 */ /* 0x002fe200078e0210 */
[----:B------:R-:W-:Y:S02]  /*0850*/  ISETP.EQ.AND P1, PT, R6, RZ, P1 ;  /* 0x000000ff0600720c */ /* 0x000fe40000f22270 */
[----:B------:R-:W-:Y:S02]  /*0860*/  @P2 SHF.R.S32.HI R0, RZ, 0x1, R0 ;  /* 0x00000001ff002819 */ /* 0x000fe40000011400 */
[----:B------:R-:W-:Y:S01]  /*0870*/  SEL R7, RZ, 0x1, !P1 ;  /* 0x00000001ff077807 */ /* 0x000fe20004800000 */
[----:B------:R2:W0:Y:S01]  /*0880*/  @!UP1 SYNCS.EXCH.64 URZ, [UR8+0x88], UR4 ;  /* 0x00008804083f95b2 */ /* 0x0004220008000100 */
[----:B------:R-:W-:Y:S01]  /*0890*/  @P2 ISETP.NE.AND P5, PT, R0, R3, PT ;  /* 0x000000030000220c */ /* 0x000fe20003fa5270 */
[----:B------:R-:W-:Y:S01]  /*08a0*/  NOP ;  /* 0x0000000000007918 */ /* 0x000fe20000000000 */
[----:B------:R-:W-:-:S02]  /*08b0*/  SEL R0, RZ, 0x1, !P0 ;  /* 0x00000001ff007807 */ /* 0x000fc40004000000 */
[----:B------:R-:W-:Y:S02]  /*08c0*/  @P2 SEL R13, RZ, 0x1, P5 ;  /* 0x00000001ff0d2807 */ /* 0x000fe40002800000 */
[----:B------:R-:W-:Y:S02]  /*08d0*/  SEL R7, R7, 0x2, P6 ;  /* 0x0000000207077807 */ /* 0x000fe40003000000 */
[----:B------:R-:W-:Y:S01]  /*08e0*/  LOP3.LUT R13, R13, R0, RZ, 0xc0, !PT ;  /* 0x000000000d0d7212 */ /* 0x000fe200078ec0ff */
[----:B------:R2:W1:Y:S01]  /*08f0*/  @!UP2 SYNCS.EXCH.64 URZ, [UR9+0x60], UR6 ;  /* 0x00006006093fa5b2 */ /* 0x0004620008000100 */
[----:B------:R2:W4:Y:S01]  /*0900*/  @!UP3 SYNCS.EXCH.64 URZ, [UR9+0x68], UR6 ;  /* 0x00006806093fb5b2 */ /* 0x0005220008000100 */
[----:B------:R2:W0:Y:S01]  /*0910*/  @!UP4 SYNCS.EXCH.64 URZ, [UR9+0x70], UR6 ;  /* 0x00007006093fc5b2 */ /* 0x0004220008000100 */
[----:B------:R2:W0:Y:S01]  /*0920*/  @!UP5 SYNCS.EXCH.64 URZ, [UR9+0x78], UR6 ;  /* 0x00007806093fd5b2 */ /* 0x0004220008000100 */
[----:B------:R-:W-:Y:S01]  /*0930*/  NOP ;  /* 0x0000000000007918 */ /* 0x000fe20000000000 */
[----:B--23--:R-:W-:Y:S05]  /*0940*/  @!P3 BRA `(.L_x_3) ;  /* 0x000000000008b947 */ /* 0x00cfea0003800000 */
[----:B01--4-:R-:W-:Y:S01]  /*0950*/  UCGABAR_ARV ;  /* 0x00000000000079c7 */ /* 0x013fe20008000000 */
[----:B------:R-:W-:Y:S05]  /*0960*/  BRA `(.L_x_4) ;  /* 0x0000000000047947 */ /* 0x000fea0003800000 */
.L_x_3:
[----:B01--4-:R-:W-:Y:S01]  /*0970*/  NOP ;  /* 0x0000000000007918 */ /* 0x013fe20000000000 */
.L_x_4:
[----:B------:R-:W-:Y:S01]  /*0980*/  ULDC.64 UR4, c[0x0][0x598] ;  /* 0x0001660000047ab9 */ /* 0x000fe20000000a00 */
[----:B------:R-:W-:Y:S01]  /*0990*/  ULDC.64 UR14, c[0x0][0x208] ;  /* 0x00008200000e7ab9 */ /* 0x000fe20000000a00 */
[----:B------:R-:W-:-:S04]  /*09a0*/  ISETP.NE.U32.AND P0, PT, RZ, UR4, PT ;  /* 0x00000004ff007c0c */ /* 0x000fc8000bf05070 */
[----:B------:R-:W-:-:S13]  /*09b0*/  ISETP.NE.AND.EX P0, PT, RZ, UR5, PT, P0 ;  /* 0x00000005ff007c0c */ /* 0x000fda000bf05300 */
[----:B------:R-:W-:Y:S05]  /*09c0*/  @!P0 BRA `(.L_x_5) ;  /* 0x00000000001c8947 */ /* 0x000fea0003800000 */
[----:B------:R-:W0:Y:S02]  /*09d0*/  LDC.64 R2, c[0x0][0x598] ;  /* 0x00016600ff027b82 */ /* 0x000e240000000a00 */
[----:B0-----:R-:W2:Y:S02]  /*09e0*/  LDG.E.64 R2, desc[UR14][R2.64] ;  /* 0x0000000e02027981 */ /* 0x001ea4000c1e1b00 */
[----:B--2---:R-:W-:-:S04]  /*09f0*/  ISETP.NE.U32.AND P0, PT, R2, RZ, PT ;  /* 0x000000ff0200720c */ /* 0x004fc80003f05070 */
[----:B------:R-:W-:-:S13]  /*0a00*/  ISETP.NE.AND.EX P0, PT, R3, RZ, PT, P0 ;  /* 0x000000ff0300720c */ /* 0x000fda0003f05300 */
[----:B------:R-:W-:Y:S05]  /*0a10*/  @!P0 BRA `(.L_x_5) ;  /* 0x0000000000088947 */ /* 0x000fea0003800000 */
[----:B------:R0:W5:Y:S01]  /*0a20*/  LD.E R14, desc[UR14][R2.64] ;  /* 0x0000000e020e7980 */ /* 0x000162000c101900 */
[----:B------:R-:W-:Y:S05]  /*0a30*/  BRA `(.L_x_6) ;  /* 0x0000000000207947 */ /* 0x000fea0003800000 */
.L_x_5:
[----:B------:R-:W-:Y:S02]  /*0a40*/  ULDC.64 UR4, c[0x0][0x588] ;  /* 0x0001620000047ab9 */ /* 0x000fe40000000a00 */
[----:B------:R-:W-:-:S04]  /*0a50*/  ISETP.NE.U32.AND P0, PT, RZ, UR4, PT ;  /* 0x00000004ff007c0c */ /* 0x000fc8000bf05070 */
[----:B------:R-:W-:-:S13]  /*0a60*/  ISETP.NE.AND.EX P0, PT, RZ, UR5, PT, P0 ;  /* 0x00000005ff007c0c */ /* 0x000fda000bf05300 */
[----:B------:R-:W-:Y:S05]  /*0a70*/  @!P0 BRA `(.L_x_7) ;  /* 0x00000000000c8947 */ /* 0x000fea0003800000 */
[----:B------:R-:W0:Y:S02]  /*0a80*/  LDC.64 R14, c[0x0][0x588] ;  /* 0x00016200ff0e7b82 */ /* 0x000e240000000a00 */
[----:B0-----:R1:W5:Y:S01]  /*0a90*/  LDG.E R14, desc[UR14][R14.64] ;  /* 0x0000000e0e0e7981 */ /* 0x001362000c1e1900 */
[----:B------:R-:W-:Y:S05]  /*0aa0*/  BRA `(.L_x_6) ;  /* 0x0000000000047947 */ /* 0x000fea0003800000 */
.L_x_7:
[----:B------:R-:W2:Y:S02]  /*0ab0*/  LDC R14, c[0x0][0x580] ;  /* 0x00016000ff0e7b82 */ /* 0x000ea40000000800 */
.L_x_6:
[----:B------:R-:W-:Y:S02]  /*0ac0*/  ULDC.64 UR4, c[0x0][0x5a0] ;  /* 0x0001680000047ab9 */ /* 0x000fe40000000a00 */
[----:B------:R-:W-:-:S04]  /*0ad0*/  ISETP.NE.U32.AND P0, PT, RZ, UR4, PT ;  /* 0x00000004ff007c0c */ /* 0x000fc8000bf05070 */
[----:B------:R-:W-:-:S13]  /*0ae0*/  ISETP.NE.AND.EX P0, PT, RZ, UR5, PT, P0 ;  /* 0x00000005ff007c0c */ /* 0x000fda000bf05300 */
[----:B------:R-:W-:Y:S05]  /*0af0*/  @!P0 BRA `(.L_x_8) ;  /* 0x00000000001c8947 */ /* 0x000fea0003800000 */
[----:B0-----:R-:W0:Y:S02]  /*0b00*/  LDC.64 R2, c[0x0][0x5a0] ;  /* 0x00016800ff027b82 */ /* 0x001e240000000a00 */
[----:B0-----:R-:W3:Y:S02]  /*0b10*/  LDG.E.64 R2, desc[UR14][R2.64] ;  /* 0x0000000e02027981 */ /* 0x001ee4000c1e1b00 */
[----:B---3--:R-:W-:-:S04]  /*0b20*/  ISETP.NE.U32.AND P0, PT, R2, RZ, PT ;  /* 0x000000ff0200720c */ /* 0x008fc80003f05070 */
[----:B------:R-:W-:-:S13]  /*0b30*/  ISETP.NE.AND.EX P0, PT, R3, RZ, PT, P0 ;  /* 0x000000ff0300720c */ /* 0x000fda0003f05300 */
[----:B------:R-:W-:Y:S05]  /*0b40*/  @!P0 BRA `(.L_x_8) ;  /* 0x0000000000088947 */ /* 0x000fea0003800000 */
[----:B-1----:R0:W5:Y:S01]  /*0b50*/  LD.E R15, desc[UR14][R2.64] ;  /* 0x0000000e020f7980 */ /* 0x002162000c101900 */
[----:B------:R-:W-:Y:S05]  /*0b60*/  BRA `(.L_x_9) ;  /* 0x0000000000207947 */ /* 0x000fea0003800000 */
.L_x_8:
[----:B------:R-:W-:Y:S02]  /*0b70*/  ULDC.64 UR4, c[0x0][0x590] ;  /* 0x0001640000047ab9 */ /* 0x000fe40000000a00 */
[----:B------:R-:W-:-:S04]  /*0b80*/  ISETP.NE.U32.AND P0, PT, RZ, UR4, PT ;  /* 0x00000004ff007c0c */ /* 0x000fc8000bf05070 */
[----:B------:R-:W-:-:S13]  /*0b90*/  ISETP.NE.AND.EX P0, PT, RZ, UR5, PT, P0 ;  /* 0x00000005ff007c0c */ /* 0x000fda000bf05300 */
[----:B------:R-:W-:Y:S05]  /*0ba0*/  @!P0 BRA `(.L_x_10) ;  /* 0x00000000000c8947 */ /* 0x000fea0003800000 */
[----:B0-----:R-:W1:Y:S02]  /*0bb0*/  LDC.64 R2, c[0x0][0x590] ;  /* 0x00016400ff027b82 */ /* 0x001e640000000a00 */
[----:B-1----:R1:W5:Y:S01]  /*0bc0*/  LDG.E R15, desc[UR14][R2.64] ;  /* 0x0000000e020f7981 */ /* 0x002362000c1e1900 */
[----:B------:R-:W-:Y:S05]  /*0bd0*/  BRA `(.L_x_9) ;  /* 0x0000000000047947 */ /* 0x000fea0003800000 */
.L_x_10:
[----:B-1----:R-:W3:Y:S02]  /*0be0*/  LDC R15, c[0x0][0x584] ;  /* 0x00016100ff0f7b82 */ /* 0x002ee40000000800 */
.L_x_9:
[----:B------:R-:W4:Y:S01]  /*0bf0*/  LDC R0, c[0x0][0x65c] ;  /* 0x00019700ff007b82 */ /* 0x000f220000000800 */
[----:B------:R-:W-:Y:S01]  /*0c00*/  ULDC UR8, c[0x0][0x28c] ;  /* 0x0000a30000087ab9 */ /* 0x000fe20000000800 */
[----:B------:R-:W-:Y:S01]  /*0c10*/  ISETP.NE.AND P0, PT, R6, 0x2, PT ;  /* 0x000000020600780c */ /* 0x000fe20003f05270 */
[----:B------:R-:W-:Y:S01]  /*0c20*/  UIADD3 UR8, UR8, 0x7f, URZ ;  /* 0x0000007f08087890 */ /* 0x000fe2000fffe03f */
[----:B------:R-:W-:Y:S01]  /*0c30*/  IMAD.U32 R4, RZ, RZ, UR13 ;  /* 0x0000000dff047e24 */ /* 0x000fe2000f8e00ff */
[----:B------:R-:W-:Y:S01]  /*0c40*/  UMOV UR5, URZ ;  /* 0x0000003f00057c82 */ /* 0x000fe20008000000 */
[----:B------:R-:W-:Y:S01]  /*0c50*/  UMOV UR4, URZ ;  /* 0x0000003f00047c82 */ /* 0x000fe20008000000 */
[----:B------:R-:W-:-:S04]  /*0c60*/  USHF.R.S32.HI UR9, URZ, 0x1f, UR8 ;  /* 0x0000001f3f097899 */ /* 0x000fc80008011408 */
[----:B------:R-:W-:Y:S01]  /*0c70*/  ULEA.HI UR9, UR9, UR8, URZ, 0x7 ;  /* 0x0000000809097291 */ /* 0x000fe2000f8f383f */
[----:B----4-:R-:W-:-:S13]  /*0c80*/  ISETP.NE.AND P2, PT, R0, 0x1, PT ;  /* 0x000000010000780c */ /* 0x010fda0003f45270 */
[----:B01----:R-:W0:Y:S01]  /*0c90*/  @P2 LDC R3, c[0x0][0x10] ;  /* 0x00000400ff032b82 */ /* 0x003e220000000800 */
[----:B------:R-:W-:Y:S02]  /*0ca0*/  @P2 IMAD.MOV.U32 R17, RZ, RZ, RZ ;  /* 0x000000ffff112224 */ /* 0x000fe400078e00ff */
[----:B------:R-:W-:-:S05]  /*0cb0*/  @P2 IMAD.MOV.U32 R5, RZ, RZ, RZ ;  /* 0x000000ffff052224 */ /* 0x000fca00078e00ff */
[----:B------:R-:W1:Y:S01]  /*0cc0*/  @!P2 LDC R9, c[0x0][0xc] ;  /* 0x00000300ff09ab82 */ /* 0x000e620000000800 */
[----:B------:R-:W-:Y:S01]  /*0cd0*/  ULDC UR6, c[0x0][0xc] ;  /* 0x0000030000067ab9 */ /* 0x000fe20000000800 */
[----:B------:R-:W-:Y:S02]  /*0ce0*/  ULDC UR7, c[0x0][0x10] ;  /* 0x0000040000077ab9 */ /* 0x000fe40000000800 */
[----:B------:R-:W-:-:S04]  /*0cf0*/  UIMAD.WIDE.U32 UR6, UR6, UR7, URZ ;  /* 0x00000007060672a5 */ /* 0x000fc8000f8e003f */
[----:B------:R-:W4:Y:S01]  /*0d00*/  LDC R8, c[0x0][0x14] ;  /* 0x00000500ff087b82 */ /* 0x000f220000000800 */
[----:B0-----:R-:W-:Y:S01]  /*0d10*/  @P2 IMAD.WIDE.U32 R2, R3, UR13, R16 ;  /* 0x0000000d03022c25 */ /* 0x001fe2000f8e0010 */
[----:B------:R-:W-:-:S03]  /*0d20*/  USHF.R.S32.HI UR13, URZ, 0x7, UR9 ;  /* 0x000000073f0d7899 */ /* 0x000fc60008011409 */
[----:B------:R-:W-:Y:S02]  /*0d30*/  @P2 IMAD.IADD R3, R3, 0x1, R5 ;  /* 0x0000000103032824 */ /* 0x000fe400078e0205 */
[----:B------:R-:W-:Y:S02]  /*0d40*/  IMAD.MOV.U32 R5, RZ, RZ, RZ ;  /* 0x000000ffff057224 */ /* 0x000fe400078e00ff */
[----:B-1----:R-:W-:-:S04]  /*0d50*/  @!P2 IMAD.WIDE.U32 R4, R16, R9, R4 ;  /* 0x000000091004a225 */ /* 0x002fc800078e0004 */
[----:B------:R-:W-:Y:S02]  /*0d60*/  @!P2 IMAD.MOV.U32 R2, RZ, RZ, R4 ;  /* 0x000000ffff02a224 */ /* 0x000fe400078e0004 */
[C---:B----4-:R-:W-:Y:S02]  /*0d70*/  IMAD R21, R8.reuse, UR7, RZ ;  /* 0x0000000708157c24 */ /* 0x050fe4000f8e02ff */
[----:B------:R-:W-:Y:S01]  /*0d80*/  IMAD.WIDE.U32 R8, R8, UR6, RZ ;  /* 0x0000000608087c25 */ /* 0x000fe2000f8e00ff */
[----:B------:R-:W-:-:S03]  /*0d90*/  ULDC.64 UR6, c[0x0][0x650] ;  /* 0x0001940000067ab9 */ /* 0x000fc60000000a00 */
[----:B------:R-:W-:Y:S02]  /*0da0*/  @!P2 IMAD.MOV.U32 R3, RZ, RZ, R5 ;  /* 0x000000ffff03a224 */ /* 0x000fe400078e0005 */
[----:B------:R-:W-:Y:S01]  /*0db0*/  IMAD.IADD R0, R9, 0x1, R21 ;  /* 0x0000000109007824 */ /* 0x000fe200078e0215 */
[----:B------:R-:W-:Y:S06]  /*0dc0*/  @P0 BRA `(.L_x_11) ;  /* 0x0000000000200947 */ /* 0x000fec0003800000 */
[----:B------:R-:W-:Y:S01]  /*0dd0*/  UISETP.GE.U32.AND UP0, UPT, UR13, 0x5, UPT ;  /* 0x000000050d00788c */ /* 0x000fe2000bf06070 */
[----:B------:R-:W-:Y:S01]  /*0de0*/  IADD3 R2, P0, R2, R8, RZ ;  /* 0x0000000802027210 */ /* 0x000fe20007f1e0ff */
[----:B------:R-:W-:-:S04]  /*0df0*/  UIMAD.WIDE.U32 UR4, UR13, -0x33333333, URZ ;  /* 0xcccccccd0d0478a5 */ /* 0x000fc8000f8e003f */
[----:B------:R-:W-:Y:S01]  /*0e00*/  USHF.R.U32.HI UR5, URZ, 0x2, UR5 ;  /* 0x000000023f057899 */ /* 0x000fe20008011605 */
[----:B------:R-:W-:Y:S02]  /*0e10*/  IMAD.X R3, R0, 0x1, R3, P0 ;  /* 0x0000000100037824 */ /* 0x000fe400000e0603 */
[----:B------:R-:W-:Y:S02]  /*0e20*/  UMOV UR4, URZ ;  /* 0x0000003f00047c82 */ /* 0x000fe40008000000 */
[----:B------:R-:W-:Y:S02]  /*0e30*/  @UP0 ULOP3.LUT UR4, UR5, 0x1, URZ, 0xc0, !UPT ;  /* 0x0000000105040892 */ /* 0x000fe4000f8ec03f */
[----:B------:R-:W-:-:S12]  /*0e40*/  UIMAD UR5, UR5, -0x5, UR13 ;  /* 0xfffffffb050578a4 */ /* 0x000fd8000f8e020d */
.L_x_11:
[----:B------:R-:W-:Y:S01]  /*0e50*/  ISETP.GE.U32.AND P0, PT, R2, UR6, PT ;  /* 0x0000000602007c0c */ /* 0x000fe2000bf06070 */
[----:B------:R-:W-:Y:S01]  /*0e60*/  IMAD.MOV.U32 R6, RZ, RZ, -0x1 ;  /* 0xffffffffff067424 */ /* 0x000fe200078e00ff */
[----:B------:R-:W-:Y:S01]  /*0e70*/  PRMT R20, RZ, 0x7610, R20 ;  /* 0x00007610ff147816 */ /* 0x000fe20000000014 */
[----:B------:R-:W-:Y:S01]  /*0e80*/  IMAD.MOV.U32 R5, RZ, RZ, -0x1 ;  /* 0xffffffffff057424 */ /* 0x000fe200078e00ff */
[----:B------:R-:W-:Y:S01]  /*0e90*/  ISETP.GE.U32.AND.EX P0, PT, R3, UR7, PT, P0 ;  /* 0x0000000703007c0c */ /* 0x000fe2000bf06100 */
[----:B------:R-:W-:-:S12]  /*0ea0*/  IMAD.MOV.U32 R4, RZ, RZ, -0x1 ;  /* 0xffffffffff047424 */ /* 0x000fd800078e00ff */
[----:B------:R-:W-:Y:S05]  /*0eb0*/  @P0 BRA `(.L_x_12) ;  /* 0x0000000400240947 */ /* 0x000fea0003800000 */
[----:B------:R-:W0:Y:S01]  /*0ec0*/  LDC.64 R30, c[0x0][0x628] ;  /* 0x00018a00ff1e7b82 */ /* 0x000e220000000a00 */
[----:B------:R-:W-:Y:S02]  /*0ed0*/  IMAD.MOV.U32 R4, RZ, RZ, R2 ;  /* 0x000000ffff047224 */ /* 0x000fe400078e0002 */
[----:B------:R-:W-:-:S05]  /*0ee0*/  IMAD.MOV.U32 R5, RZ, RZ, R3 ;  /* 0x000000ffff057224 */ /* 0x000fca00078e0003 */
[----:B------:R-:W1:Y:S08]  /*0ef0*/  LDC R6, c[0x0][0x630] ;  /* 0x00018c00ff067b82 */ /* 0x000e700000000800 */
[----:B------:R-:W4:Y:S01]  /*0f00*/  LDC.64 R32, c[0x0][0x620] ;  /* 0x00018800ff207b82 */ /* 0x000f220000000a00 */
[----:B0-----:R-:W-:-:S04]  /*0f10*/  ISETP.NE.U32.AND P0, PT, R30, RZ, PT ;  /* 0x000000ff1e00720c */ /* 0x001fc80003f05070 */
[----:B------:R-:W-:-:S13]  /*0f20*/  ISETP.NE.AND.EX P0, PT, R31, RZ, PT, P0 ;  /* 0x000000ff1f00720c */ /* 0x000fda0003f05300 */
[----:B-1--4-:R-:W-:Y:S05]  /*0f30*/  @!P0 BRA `(.L_x_13) ;  /* 0x0000000000288947 */ /* 0x012fea0003800000 */
[----:B------:R-:W0:Y:S02]  /*0f40*/  LDC R23, c[0x0][0x634] ;  /* 0x00018d00ff177b82 */ /* 0x000e240000000800 */
[----:B0-----:R-:W-:-:S05]  /*0f50*/  IADD3 R23, P0, R2, R23, RZ ;  /* 0x0000001702177210 */ /* 0x001fca0007f1e0ff */
[----:B------:R-:W-:-:S04]  /*0f60*/  IMAD.X R29, RZ, RZ, R3, P0 ;  /* 0x000000ffff1d7224 */ /* 0x000fc800000e0603 */
[----:B------:R-:W-:-:S04]  /*0f70*/  IMAD.WIDE.U32 R4, R29, R30, RZ ;  /* 0x0000001e1d047225 */ /* 0x000fc800078e00ff */
[----:B------:R-:W-:-:S04]  /*0f80*/  IMAD.WIDE.U32 R20, P0, R23, R31, R4 ;  /* 0x0000001f17147225 */ /* 0x000fc80007800004 */
[----:B------:R-:W-:-:S04]  /*0f90*/  IMAD.WIDE.U32 R4, R23, R30, RZ ;  /* 0x0000001e17047225 */ /* 0x000fc800078e00ff */
[----:B------:R-:W-:Y:S01]  /*0fa0*/  IMAD.X R23, RZ, RZ, RZ, P0 ;  /* 0x000000ffff177224 */ /* 0x000fe200000e06ff */
[----:B------:R-:W-:Y:S01]  /*0fb0*/  IADD3 RZ, P0, R5, R20, RZ ;  /* 0x0000001405ff7210 */ /* 0x000fe20007f1e0ff */
[----:B------:R-:W-:-:S04]  /*0fc0*/  IMAD.MOV.U32 R22, RZ, RZ, R21 ;  /* 0x000000ffff167224 */ /* 0x000fc800078e0015 */
[----:B------:R-:W-:-:S08]  /*0fd0*/  IMAD.WIDE.U32.X R4, R29, R31, R22, P0 ;  /* 0x0000001f1d047225 */ /* 0x000fd000000e0416 */
.L_x_13:
[----:B------:R-:W0:Y:S01]  /*0fe0*/  LDC.64 R34, c[0x0][0x640] ;  /* 0x00019000ff227b82 */ /* 0x000e220000000a00 */
[-CC-:B------:R-:W-:Y:S01]  /*0ff0*/  SHF.R.U64 R36, R4, R6.reuse, R5.reuse ;  /* 0x0000000604247219 */ /* 0x180fe20000001205 */
[----:B------:R-:W-:Y:S01]  /*1000*/  IMAD.MOV.U32 R39, RZ, RZ, 0x1 ;  /* 0x00000001ff277424 */ /* 0x000fe200078e00ff */
[----:B------:R-:W-:Y:S02]  /*1010*/  SHF.R.U32.HI R4, RZ, R6, R5 ;  /* 0x00000006ff047219 */ /* 0x000fe40000011605 */
[----:B------:R-:W-:-:S03]  /*1020*/  IADD3 R21, P0, RZ, -R36, RZ ;  /* 0x80000024ff157210 */ /* 0x000fc60007f1e0ff */
[----:B------:R-:W1:Y:S02]  /*1030*/  LDC R20, c[0x0][0x618] ;  /* 0x00018600ff147b82 */ /* 0x000e640000000800 */
[----:B------:R-:W-:-:S04]  /*1040*/  IMAD.X R5, RZ, RZ, ~R4, P0 ;  /* 0x000000ffff057224 */ /* 0x000fc800000e0e04 */
[-C--:B------:R-:W-:Y:S02]  /*1050*/  IMAD R6, R5, R32.reuse, RZ ;  /* 0x0000002005067224 */ /* 0x080fe400078e02ff */
[----:B------:R-:W4:Y:S01]  /*1060*/  LDC R23, c[0x0][0x608] ;  /* 0x00018200ff177b82 */ /* 0x000f220000000800 */
[----:B------:R-:W-:-:S04]  /*1070*/  IMAD.WIDE.U32 R4, R21, R32, R2 ;  /* 0x0000002015047225 */ /* 0x000fc800078e0002 */
[----:B------:R-:W-:-:S03]  /*1080*/  IMAD R21, R21, R33, R6 ;  /* 0x0000002115157224 */ /* 0x000fc600078e0206 */
[----:B------:R-:W2:Y:S01]  /*1090*/  LDC R26, c[0x0][0x658] ;  /* 0x00019600ff1a7b82 */ /* 0x000ea20000000800 */
[----:B------:R-:W-:Y:S01]  /*10a0*/  IMAD.IADD R5, R5, 0x1, R21 ;  /* 0x0000000105057824 */ /* 0x000fe200078e0215 */
[----:B0-----:R-:W-:Y:S01]  /*10b0*/  ISETP.NE.U32.AND P0, PT, R34, RZ, PT ;  /* 0x000000ff2200720c */ /* 0x001fe20003f05070 */
[----:B------:R-:W-:-:S03]  /*10c0*/  IMAD.MOV.U32 R21, RZ, RZ, -0x1 ;  /* 0xffffffffff157424 */ /* 0x000fc600078e00ff */
[----:B------:R-:W-:Y:S02]  /*10d0*/  ISETP.NE.AND.EX P0, PT, R35, RZ, PT, P0 ;  /* 0x000000ff2300720c */ /* 0x000fe40003f05300 */
[----:B------:R-:W0:Y:S01]  /*10e0*/  LDC R33, c[0x0][0x600] ;  /* 0x00018000ff217b82 */ /* 0x000e220000000800 */
[-CC-:B-1----:R-:W-:Y:S02]  /*10f0*/  SHF.R.U64 R31, R4, R20.reuse, R5.reuse ;  /* 0x00000014041f7219 */ /* 0x182fe40000001205 */
[----:B------:R-:W-:-:S05]  /*1100*/  SHF.R.U32.HI R4, RZ, R20, R5 ;  /* 0x00000014ff047219 */ /* 0x000fca0000011605 */
[----:B------:R-:W1:Y:S01]  /*1110*/  LDC R28, c[0x0][0x648] ;  /* 0x00019200ff1c7b82 */ /* 0x000e620000000800 */
[-CC-:B----4-:R-:W-:Y:S02]  /*1120*/  SHF.R.U64 R41, R31, R23.reuse, R4.reuse ;  /* 0x000000171f297219 */ /* 0x190fe40000001204 */
[----:B------:R-:W-:-:S05]  /*1130*/  SHF.R.U32.HI R5, RZ, R23, R4 ;  /* 0x00000017ff057219 */ /* 0x000fca0000011604 */
[----:B------:R-:W4:Y:S01]  /*1140*/  LDC R37, c[0x0][0x638] ;  /* 0x00018e00ff257b82 */ /* 0x000f220000000800 */
[-C--:B--2---:R-:W-:Y:S02]  /*1150*/  SHF.L.U32 R4, R21, R26.reuse, RZ ;  /* 0x0000001a15047219 */ /* 0x084fe400000006ff */
[--C-:B------:R-:W-:Y:S02]  /*1160*/  SHF.R.U64 R32, R41, R26, R5.reuse ;  /* 0x0000001a29207219 */ /* 0x100fe40000001205 */
[----:B------:R-:W-:Y:S02]  /*1170*/  LOP3.LUT R6, RZ, R4, RZ, 0x33, !PT ;  /* 0x00000004ff067212 */ /* 0x000fe400078e33ff */
[----:B------:R-:W-:Y:S01]  /*1180*/  SHF.R.U32.HI R5, RZ, R26, R5 ;  /* 0x0000001aff057219 */ /* 0x000fe20000011605 */
[----:B------:R-:W2:Y:S01]  /*1190*/  LDC R30, c[0x0][0x610] ;  /* 0x00018400ff1e7b82 */ /* 0x000ea20000000800 */
[----:B------:R-:W-:Y:S01]  /*11a0*/  IMAD.MOV.U32 R4, RZ, RZ, R32 ;  /* 0x000000ffff047224 */ /* 0x000fe200078e0020 */
[----:B------:R-:W-:Y:S06]  /*11b0*/  @!P0 BRA `(.L_x_14) ;  /* 0x0000000000288947 */ /* 0x000fec0003800000 */
[----:B------:R-:W3:Y:S02]  /*11c0*/  LDC R23, c[0x0][0x64c] ;  /* 0x00019300ff177b82 */ /* 0x000ee40000000800 */
[----:B---3--:R-:W-:-:S05]  /*11d0*/  IADD3 R23, P0, R32, R23, RZ ;  /* 0x0000001720177210 */ /* 0x008fca0007f1e0ff */
        /* <DEDUP_REMOVED lines=8> */
.L_x_14:
[----:B-1----:R-:W-:Y:S01]  /*1260*/  SHF.R.U64 R17, R4, R28, R5 ;  /* 0x0000001c04117219 */ /* 0x002fe20000001205 */
[----:B------:R-:W-:Y:S01]  /*1270*/  @P2 IMAD R25, R27, R24, R16 ;  /* 0x000000181b192224 */ /* 0x000fe200078e0210 */
[----:B------:R-:W-:Y:S02]  /*1280*/  SHF.L.U32 R4, R39, R26, RZ ;  /* 0x0000001a27047219 */ /* 0x000fe400000006ff */
[----:B------:R-:W-:Y:S01]  /*1290*/  LOP3.LUT R5, R41, R6, RZ, 0xc0, !PT ;  /* 0x0000000629057212 */ /* 0x000fe200078ec0ff */
[----:B0-----:R-:W-:Y:S02]  /*12a0*/  VIADD R6, R33, 0xffffffff ;  /* 0xffffffff21067836 */ /* 0x001fe40000000000 */
[----:B------:R-:W-:Y:S02]  /*12b0*/  IMAD.MOV R20, RZ, RZ, -R17 ;  /* 0x000000ffff147224 */ /* 0x000fe400078e0a11 */
[----:B------:R-:W-:Y:S01]  /*12c0*/  IMAD R16, R4, R17, R5 ;  /* 0x0000001104107224 */ /* 0x000fe200078e0205 */
[----:B------:R-:W-:Y:S01]  /*12d0*/  LOP3.LUT R17, R31, R6, RZ, 0xc0, !PT ;  /* 0x000000061f117212 */ /* 0x000fe200078ec0ff */
[----:B----4-:R-:W-:-:S02]  /*12e0*/  IMAD R4, R20, R37, R32 ;  /* 0x0000002514047224 */ /* 0x010fc400078e0220 */
[----:B--2---:R-:W-:Y:S02]  /*12f0*/  IMAD R6, R16, R30, R25 ;  /* 0x0000001e10067224 */ /* 0x004fe400078e0219 */
[----:B------:R-:W-:Y:S02]  /*1300*/  IMAD R17, R4, R33, R17 ;  /* 0x0000002104117224 */ /* 0x000fe400078e0211 */
[----:B------:R-:W-:Y:S02]  /*1310*/  IMAD.MOV.U32 R20, RZ, RZ, 0x1 ;  /* 0x00000001ff147424 */ /* 0x000fe400078e00ff */
[----:B------:R-:W-:Y:S01]  /*1320*/  IMAD.MOV.U32 R4, RZ, RZ, R36 ;  /* 0x000000ffff047224 */ /* 0x000fe200078e0024 */
[----:B------:R-:W-:Y:S02]  /*1330*/  SEL R5, R17, R6, !P2 ;  /* 0x0000000611057207 */ /* 0x000fe40005000000 */
[----:B------:R-:W-:-:S07]  /*1340*/  SEL R6, R6, R17, !P2 ;  /* 0x0000001106067207 */ /* 0x000fce0005000000 */
.L_x_12:
[----:B------:R-:W-:Y:S05]  /*1350*/  @!P3 BRA `(.L_x_15) ;  /* 0x00000000000cb947 */ /* 0x000fea0003800000 */
[----:B------:R-:W-:Y:S01]  /*1360*/  UCGABAR_WAIT ;  /* 0x0000000000007dc7 */ /* 0x000fe20008000000 */
[----:B------:R-:W-:Y:S01]  /*1370*/  CCTL.IVALL ;  /* 0x00000000ff00798f */ /* 0x000fe20002000000 */
[----:B------:R-:W-:Y:S05]  /*1380*/  BRA `(.L_x_16) ;  /* 0x0000000000047947 */ /* 0x000fea0003800000 */
.L_x_15:
[----:B------:R-:W-:Y:S06]  /*1390*/  BAR.SYNC.DEFER_BLOCKING 0x0 ;  /* 0x0000000000007b1d */ /* 0x000fec0000010000 */
.L_x_16:
[----:B------:R-:W-:Y:S05]  /*13a0*/  @!P4 BRA `(.L_x_17) ;  /* 0x0000006c00c8c947 */ /* 0x000fea0003800000 */
[----:B------:R-:W-:-:S13]  /*13b0*/  ISETP.GT.U32.AND P0, PT, R38, 0x1, PT ;  /* 0x000000012600780c */ /* 0x000fda0003f04070 */
[----:B------:R-:W-:Y:S05]  /*13c0*/  @P0 EXIT ;  /* 0x000000000000094d */ /* 0x000fea0003800000 */
.L_x_18:
[----:B------:R-:W-:-:S08]  /*13d0*/  NOP ;  /* 0x0000000000007918 */ /* 0x000fd00000000000 */
[----:B------:R-:W0:Y:S02]  /*13e0*/  USETMAXREG.TRY_ALLOC.CTAPOOL UP0, 0xe8 ;  /* 0x000000e8000079c8 */ /* 0x000e240008000600 */
[----:B0-----:R-:W-:-:S13]  /*13f0*/  PLOP3.LUT P0, PT, PT, PT, UP0, 0x80, 0x0 ;  /* 0x000000000000781c */ /* 0x001fda0003f0f008 */
[----:B------:R-:W-:Y:S05]  /*1400*/  @!P0 BRA `(.L_x_18) ;  /* 0xfffffffc00f08947 */ /* 0x000fea000383ffff */
[----:B------:R-:W-:-:S13]  /*1410*/  LOP3.LUT P0, RZ, R20, 0xff, RZ, 0xc0, !PT ;  /* 0x000000ff14ff7812 */ /* 0x000fda000780c0ff */
[----:B------:R-:W-:Y:S05]  /*1420*/  @!P0 EXIT ;  /* 0x000000000000894d */ /* 0x000fea0003800000 */
[----:B------:R-:W0:Y:S01]  /*1430*/  S2UR UR6, SR_CgaCtaId ;  /* 0x00000000000679c3 */ /* 0x000e220000008800 */
[CC--:B------:R-:W-:Y:S01]  /*1440*/  LEA.HI R11, R19.reuse, R10.reuse, RZ, 0x2 ;  /* 0x0000000a130b7211 */ /* 0x0c0fe200078f10ff */
[----:B------:R-:W-:Y:S01]  /*1450*/  UIADD3 UR7, UR11, -0x1, URZ ;  /* 0xffffffff0b077890 */ /* 0x000fe2000fffe03f */
[----:B------:R-:W-:Y:S01]  /*1460*/  LEA.HI R19, R19, R10, RZ, 0x5 ;  /* 0x0000000a13137211 */ /* 0x000fe200078f28ff */
[----:B------:R-:W-:Y:S01]  /*1470*/  UMOV UR9, 0x400 ;  /* 0x0000040000097882 */ /* 0x000fe20000000000 */
[--C-:B------:R-:W-:Y:S01]  /*1480*/  SHF.R.S32.HI R18, RZ, 0x2, R11.reuse ;  /* 0x00000002ff127819 */ /* 0x100fe2000001140b */
[----:B------:R-:W-:Y:S01]  /*1490*/  UISETP.LT.AND UP0, UPT, UR13, 0x1, UPT ;  /* 0x000000010d00788c */ /* 0x000fe2000bf01270 */
[----:B------:R-:W-:Y:S01]  /*14a0*/  SHF.R.S32.HI R17, RZ, 0x1f, R11 ;  /* 0x0000001fff117819 */ /* 0x000fe2000001140b */
[----:B------:R-:W-:Y:S01]  /*14b0*/  USHF.L.U32 UR21, UR13, 0x1, URZ ;  /* 0x000000010d157899 */ /* 0x000fe2000800063f */
[----:B------:R-:W-:Y:S01]  /*14c0*/  LOP3.LUT R11, R11, 0xfffffffc, RZ, 0xc0, !PT ;  /* 0xfffffffc0b0b7812 */ /* 0x000fe200078ec0ff */
[----:B------:R-:W-:Y:S01]  /*14d0*/  USEL UR10, UR13, 0x1, UP0 ;  /* 0x000000010d0a7887 */ /* 0x000fe20008000000 */
[----:B------:R-:W-:Y:S01]  /*14e0*/  LEA.HI R17, R17, R18, RZ, 0x3 ;  /* 0x0000001211117211 */ /* 0x000fe200078f18ff */
[----:B------:R-:W-:Y:S01]  /*14f0*/  UISETP.NE.AND UP0, UPT, UR7, URZ, UPT ;  /* 0x0000003f0700728c */ /* 0x000fe2000bf05270 */
[----:B------:R-:W-:Y:S01]  /*1500*/  LOP3.LUT R148, R7, 0x1, RZ, 0xfc, !PT ;  /* 0x0000000107947812 */ /* 0x000fe200078efcff */
[----:B------:R-:W-:Y:S01]  /*1510*/  IMAD.IADD R16, R10, 0x1, -R11 ;  /* 0x000000010a107824 */ /* 0x000fe200078e0a0b */
[----:B------:R-:W-:Y:S01]  /*1520*/  LOP3.LUT R17, R17, 0xfffffff8, RZ, 0xc0, !PT ;  /* 0xfffffff811117812 */ /* 0x000fe200078ec0ff */
[----:B------:R-:W-:-:S04]  /*1530*/  UIADD3 UR10, -UR10, UR13, URZ ;  /* 0x0000000d0a0a7290 */ /* 0x000fc8000fffe13f */
[----:B------:R-:W-:Y:S01]  /*1540*/  IMAD.IADD R18, R18, 0x1, -R17 ;  /* 0x0000000112127824 */ /* 0x000fe200078e0a11 */
[----:B------:R-:W-:Y:S01]  /*1550*/  SHF.R.S32.HI R17, RZ, 0x5, R19 ;  /* 0x00000005ff117819 */ /* 0x000fe20000011413 */
[----:B0-----:R-:W-:-:S03]  /*1560*/  ULEA UR9, UR6, UR9, 0x18 ;  /* 0x0000000906097291 */ /* 0x001fc6000f8ec03f */
[--C-:B------:R-:W-:Y:S01]  /*1570*/  SHF.R.S32.HI R19, RZ, 0x1f, R18.reuse ;  /* 0x0000001fff137819 */ /* 0x100fe20000011412 */
[----:B------:R-:W-:Y:S01]  /*1580*/  USHF.L.U32 UR6, UR7, 0x3, URZ ;  /* 0x0000000307067899 */ /* 0x000fe2000800063f */
[C-C-:B------:R-:W-:Y:S01]  /*1590*/  IMAD R20, R17.reuse, -0x10, -R18.reuse ;  /* 0xfffffff011147824 */ /* 0x140fe200078e0a12 */
[----:B------:R-:W-:Y:S02]  /*15a0*/  USEL UR7, URZ, 0x1, UP0 ;  /* 0x000000013f077887 */ /* 0x000fe40008000000 */
[----:B------:R-:W-:Y:S01]  /*15b0*/  ULOP3.LUT UR6, UR6, 0x8, URZ, 0xc0, !UPT ;  /* 0x0000000806067892 */ /* 0x000fe2000f8ec03f */
[----:B------:R-:W-:Y:S01]  /*15c0*/  IMAD.WIDE R10, R17, 0x10, R18 ;  /* 0x00000010110a7825 */ /* 0x000fe200078e0212 */
[----:B------:R-:W-:Y:S02]  /*15d0*/  UIADD3 UR22, UR9, 0x60, URZ ;  /* 0x0000006009167890 */ /* 0x000fe4000fffe03f */
[----:B------:R-:W-:Y:S01]  /*15e0*/  ULOP3.LUT UR23, UR6, 0x8, URZ, 0x3c, !UPT ;  /* 0x0000000806177892 */ /* 0x000fe2000f8e3c3f */
[----:B------:R-:W-:Y:S01]  /*15f0*/  IMAD.U32 R150, RZ, RZ, UR7 ;  /* 0x00000007ff967e24 */ /* 0x000fe2000f8e00ff */
[----:B------:R-:W-:-:S02]  /*1600*/  ULOP3.LUT UR12, UR6, 0x18, URZ, 0x3c, !UPT ;  /* 0x00000018060c7892 */ /* 0x000fc4000f8e3c3f */
[----:B------:R-:W-:Y:S01]  /*1610*/  ULEA UR11, UR11, UR22, 0x3 ;  /* 0x000000160b0b7291 */ /* 0x000fe2000f8e183f */
[----:B------:R-:W-:Y:S02]  /*1620*/  ULDC UR6, c[0x0][0x284] ;  /* 0x0000a10000067ab9 */ /* 0x000fe40000000800 */
[----:B------:R-:W-:-:S09]  /*1630*/  VIADD R17, R20, UR6 ;  /* 0x0000000614117c36 */ /* 0x000fd20008000000 */
.L_x_173:
[----:B------:R-:W-:Y:S01]  /*1640*/  SHF.L.U32 R18, R150, 0x1f, RZ ;  /* 0x0000001f96127819 */ /* 0x000fe200000006ff */
[----:B------:R-:W0:Y:S01]  /*1650*/  LDC R19, c[0x0][0x28c] ;  /* 0x0000a300ff137b82 */ /* 0x000e220000000800 */
[----:B------:R-:W-:Y:S01]  /*1660*/  UMOV UR6, URZ ;  /* 0x0000003f00067c82 */ /* 0x000fe20008000000 */
[----:B------:R-:W-:Y:S01]  /*1670*/  UMOV UR20, UR5 ;  /* 0x0000000500147c82 */ /* 0x000fe20008000000 */
[----:B-1----:R-:W1:Y:S01]  /*1680*/  SYNCS.PHASECHK.TRANS64.TRYWAIT P0, [UR11+-0x8], R18 ;  /* 0xfffff812ff0075a7 */ /* 0x002e62000800014b */
[----:B0-----:R-:W-:Y:S01]  /*1690*/  ISETP.GE.AND P1, PT, R19, 0x1, PT ;  /* 0x000000011300780c */ /* 0x001fe20003f26270 */
[----:B-1-34-:R-:W-:-:S12]  /*16a0*/  @!P0 BRA `(.L_x_19) ;  /* 0x0000007c00688947 */ /* 0x01afd80003800000 */
.L_x_196:
[----:B------:R-:W-:Y:S01]  /*16b0*/  UMOV UR7, URZ ;  /* 0x0000003f00077c82 */ /* 0x000fe20008000000 */
[----:B------:R-:W-:Y:S01]  /*16c0*/  UMOV UR8, URZ ;  /* 0x0000003f00087c82 */ /* 0x000fe20008000000 */
[----:B------:R-:W-:Y:S02]  /*16d0*/  CS2R R88, SRZ ;  /* 0x0000000000587805 */ /* 0x000fe4000001ff00 */
[----:B------:R-:W-:Y:S02]  /*16e0*/  CS2R R22, SRZ ;  /* 0x0000000000167805 */ /* 0x000fe4000001ff00 */
[----:B------:R-:W-:Y:S02]  /*16f0*/  CS2R R90, SRZ ;  /* 0x00000000005a7805 */ /* 0x000fe4000001ff00 */
[----:B------:R-:W-:Y:S02]  /*1700*/  CS2R R92, SRZ ;  /* 0x00000000005c7805 */ /* 0x000fe4000001ff00 */
[----:B------:R-:W-:-:S02]  /*1710*/  CS2R R94, SRZ ;  /* 0x00000000005e7805 */ /* 0x000fc4000001ff00 */
[----:B------:R-:W-:Y:S02]  /*1720*/  CS2R R96, SRZ ;  /* 0x0000000000607805 */ /* 0x000fe4000001ff00 */
        /* <DEDUP_REMOVED lines=24> */
[----:B------:R-:W-:Y:S01]  /*18b0*/  CS2R R146, SRZ ;  /* 0x0000000000927805 */ /* 0x000fe2000001ff00 */
[----:B------:R-:W-:Y:S01]  /*18c0*/  IMAD.MOV.U32 R149, RZ, RZ, RZ ;  /* 0x000000ffff957224 */ /* 0x000fe200078e00ff */
[----:B------:R-:W-:Y:S01]  /*18d0*/  CS2R R24, SRZ ;  /* 0x0000000000187805 */ /* 0x000fe2000001ff00 */
[----:B------:R-:W-:Y:S01]  /*18e0*/  IMAD.MOV.U32 R151, RZ, RZ, RZ ;  /* 0x000000ffff977224 */ /* 0x000fe200078e00ff */
[----:B------:R-:W-:Y:S01]  /*18f0*/  CS2R R26, SRZ ;  /* 0x00000000001a7805 */ /* 0x000fe2000001ff00 */
[----:B------:R-:W-:Y:S01]  /*1900*/  IMAD.U32 R152, RZ, RZ, UR4 ;  /* 0x00000004ff987e24 */ /* 0x000fe2000f8e00ff */
        /* <DEDUP_REMOVED lines=29> */
[----:B------:R-:W-:Y:S01]  /*1ae0*/  CS2R R86, SRZ ;  /* 0x0000000000567805 */ /* 0x000fe2000001ff00 */
[----:B------:R-:W-:Y:S06]  /*1af0*/  @!P1 BRA `(.L_x_20) ;  /* 0x00000008006c9947 */ /* 0x000fec0003800000 */
[----:B------:R-:W-:-:S13]  /*1b00*/  ISETP.NE.AND P1, PT, R148, 0x3, PT ;  /* 0x000000039400780c */ /* 0x000fda0003f25270 */
[----:B------:R-:W-:Y:S05]  /*1b10*/  @!P1 BRA `(.L_x_21) ;  /* 0x0000000000049947 */ /* 0x000fea0003800000 */
[----:B------:R-:W-:Y:S01]  /*1b20*/  BPT.TRAP 0x1 ;  /* 0x000000040000795c */ /* 0x000fe20000300000 */
.L_x_21:
[----:B------:R-:W-:Y:S01]  /*1b30*/  ULEA UR6, UR5, UR9, 0x3 ;  /* 0x0000000905067291 */ /* 0x000fe2000f8e183f */
[----:B0-----:R-:W-:-:S05]  /*1b40*/  IMAD.U32 R18, RZ, RZ, UR4 ;  /* 0x00000004ff127e24 */ /* 0x001fca000f8e00ff */
[----:B------:R-:W-:-:S04]  /*1b50*/  SHF.L.U32 R18, R18, 0x1f, RZ ;  /* 0x0000001f12127819 */ /* 0x000fc800000006ff */
[----:B------:R0:W1:Y:S01]  /*1b60*/  SYNCS.PHASECHK.TRANS64.TRYWAIT P0, [UR6], R18 ;  /* 0x00000012ff0075a7 */ /* 0x0000620008000146 */
[----:B------:R-:W-:Y:S05]  /*1b70*/  @!P1 BRA `(.L_x_22) ;  /* 0x0000000000049947 */ /* 0x000fea0003800000 */
[----:B------:R-:W-:Y:S01]  /*1b80*/  BPT.TRAP 0x1 ;  /* 0x000000040000795c */ /* 0x000fe20000300000 */
.L_x_22:
[----:B-1----:R-:W-:Y:S05]  /*1b90*/  @P0 BRA `(.L_x_23) ;  /* 0x0000000000080947 */ /* 0x002fea0003800000 */
[----:B------:R-:W1:Y:S02]  /*1ba0*/  SYNCS.PHASECHK.TRANS64.TRYWAIT P0, [UR6], R18 ;  /* 0x00000012ff0075a7 */ /* 0x000e640008000146 */
[----:B-1----:R-:W-:Y:S05]  /*1bb0*/  @!P0 BRA `(.L_x_24) ;  /* 0x00000078003c8947 */ /* 0x002fea0003800000 */
.L_x_23:
[----:B------:R-:W-:Y:S01]  /*1bc0*/  UIADD3 UR6, UR9, 0x180, URZ ;  /* 0x0000018009067890 */ /* 0x000fe2000fffe03f */
[----:B------:R-:W-:Y:S01]  /*1bd0*/  WARPGROUP.ARRIVE ;  /* 0x00000000000079c5 */ /* 0x000fe20000000000 */
[----:B------:R-:W-:Y:S01]  /*1be0*/  UIADD3 UR7, UR9, 0xa180, URZ ;  /* 0x0000a18009077890 */ /* 0x000fe2000fffe03f */
[----:B------:R-:W-:Y:S01]  /*1bf0*/  CS2R R88, SRZ ;  /* 0x0000000000587805 */ /* 0x000fe2000001ff00 */
[----:B------:R-:W-:Y:S01]  /*1c00*/  USHF.R.U32.HI UR6, URZ, 0x4, UR6 ;  /* 0x000000043f067899 */ /* 0x000fe20008011606 */
[----:B------:R-:W-:Y:S01]  /*1c10*/  CS2R R22, SRZ ;  /* 0x0000000000167805 */ /* 0x000fe2000001ff00 */
[----:B------:R-:W-:Y:S01]  /*1c20*/  USHF.R.U32.HI UR7, URZ, 0x4, UR7 ;  /* 0x000000043f077899 */ /* 0x000fe20008011607 */
[----:B------:R-:W-:Y:S01]  /*1c30*/  CS2R R90, SRZ ;  /* 0x00000000005a7805 */ /* 0x000fe2000001ff00 */
[----:B------:R-:W-:Y:S01]  /*1c40*/  ULOP3.LUT UR6, UR6, 0x3fff, URZ, 0xc0, !UPT ;  /* 0x00003fff06067892 */ /* 0x000fe2000f8ec03f */
[----:B------:R-:W-:Y:S01]  /*1c50*/  CS2R R92, SRZ ;  /* 0x00000000005c7805 */ /* 0x000fe2000001ff00 */
[----:B------:R-:W-:Y:S01]  /*1c60*/  ULOP3.LUT UR7, UR7, 0x3fff, URZ, 0xc0, !UPT ;  /* 0x00003fff07077892 */ /* 0x000fe2000f8ec03f */
[----:B------:R-:W-:Y:S01]  /*1c70*/  CS2R R94, SRZ ;  /* 0x00000000005e7805 */ /* 0x000fe2000001ff00 */
[----:B------:R-:W-:Y:S01]  /*1c80*/  ULOP3.LUT UR6, UR6, 0x10000, URZ, 0xfc, !UPT ;  /* 0x0001000006067892 */ /* 0x000fe2000f8efc3f */
[----:B------:R-:W-:Y:S01]  /*1c90*/  CS2R R96, SRZ ;  /* 0x0000000000607805 */ /* 0x000fe2000001ff00 */
[----:B------:R-:W-:Y:S01]  /*1ca0*/  ULOP3.LUT UR7, UR7, 0x10000, URZ, 0xfc, !UPT ;  /* 0x0001000007077892 */ /* 0x000fe2000f8efc3f */
[----:B------:R-:W-:Y:S01]  /*1cb0*/  CS2R R98, SRZ ;  /* 0x0000000000627805 */ /* 0x000fe2000001ff00 */
[----:B------:R-:W-:Y:S01]  /*1cc0*/  ULEA UR6, UR5, UR6, 0x9 ;  /* 0x0000000605067291 */ /* 0x000fe2000f8e483f */
[----:B------:R-:W-:Y:S01]  /*1cd0*/  CS2R R102, SRZ ;  /* 0x0000000000667805 */ /* 0x000fe2000001ff00 */
[----:B------:R-:W-:Y:S01]  /*1ce0*/  ULEA UR7, UR5, UR7, 0xa ;  /* 0x0000000705077291 */ /* 0x000fe2000f8e503f */
[----:B------:R-:W-:Y:S01]  /*1cf0*/  CS2R R100, SRZ ;  /* 0x0000000000647805 */ /* 0x000fe2000001ff00 */
[----:B------:R-:W-:Y:S01]  /*1d00*/  UMOV UR17, 0x40000040 ;  /* 0x4000004000117882 */ /* 0x000fe20000000000 */
[----:B------:R-:W-:Y:S01]  /*1d10*/  UMOV UR19, 0x40000040 ;  /* 0x4000004000137882 */ /* 0x000fe20000000000 */
[----:B------:R-:W-:Y:S01]  /*1d20*/  CS2R R104, SRZ ;  /* 0x0000000000687805 */ /* 0x000fe2000001ff00 */
[----:B------:R-:W-:Y:S01]  /*1d30*/  UMOV UR16, UR6 ;  /* 0x0000000600107c82 */ /* 0x000fe20008000000 */
[----:B------:R-:W-:Y:S01]  /*1d40*/  CS2R R106, SRZ ;  /* 0x00000000006a7805 */ /* 0x000fe2000001ff00 */
[----:B------:R-:W-:Y:S01]  /*1d50*/  UMOV UR18, UR7 ;  /* 0x0000000700127c82 */ /* 0x000fe20008000000 */
[----:B------:R-:W-:Y:S01]  /*1d60*/  CS2R R108, SRZ ;  /* 0x00000000006c7805 */ /* 0x000fe2000001ff00 */
[----:B------:R-:W-:Y:S01]  /*1d70*/  QGMMA.64x128x32.F32.E4M3.E4M3 R24, gdesc[UR16], RZ, !UPT ;  /* 0x01e00000101879f3 */ /* 0x000fe2000c7008ff */
[----:B------:R-:W-:Y:S01]  /*1d80*/  UIADD3 UR16, UR6, 0x2, URZ ;  /* 0x0000000206107890 */ /* 0x000fe2000fffe03f */
[----:B------:R-:W-:Y:S01]  /*1d90*/  CS2R R110, SRZ ;  /* 0x00000000006e7805 */ /* 0x000fe2000001ff00 */
[----:B------:R-:W-:Y:S01]  /*1da0*/  UIADD3 UR18, UR7, 0x2, URZ ;  /* 0x0000000207127890 */ /* 0x000fe2000fffe03f */
[----:B------:R-:W-:Y:S01]  /*1db0*/  CS2R R112, SRZ ;  /* 0x0000000000707805 */ /* 0x000fe2000001ff00 */
[----:B------:R-:W-:Y:S01]  /*1dc0*/  UMOV UR17, 0x40000040 ;  /* 0x4000004000117882 */ /* 0x000fe20000000000 */
[----:B------:R-:W-:Y:S01]  /*1dd0*/  UMOV UR19, 0x40000040 ;  /* 0x4000004000137882 */ /* 0x000fe20000000000 */
        /* <DEDUP_REMOVED lines=17> */
[----:B------:R-:W-:Y:S02]  /*1ef0*/  IMAD.MOV.U32 R149, RZ, RZ, RZ ;  /* 0x000000ffff957224 */ /* 0x000fe400078e00ff */
[----:B------:R-:W-:Y:S01]  /*1f00*/  IMAD.MOV.U32 R151, RZ, RZ, RZ ;  /* 0x000000ffff977224 */ /* 0x000fe200078e00ff */
[----:B------:R-:W-:Y:S01]  /*1f10*/  QGMMA.64x128x32.F32.E4M3.E4M3 R24, gdesc[UR16], R24 ;  /* 0x01e00000101879f3 */ /* 0x000fe20008700818 */
[----:B------:R-:W-:-:S02]  /*1f20*/  UIADD3 UR16, UR6, 0x4, URZ ;  /* 0x0000000406107890 */ /* 0x000fc4000fffe03f */
[----:B------:R-:W-:Y:S01]  /*1f30*/  UIADD3 UR18, UR7, 0x4, URZ ;  /* 0x0000000407127890 */ /* 0x000fe2000fffe03f */
[----:B------:R-:W-:Y:S01]  /*1f40*/  UMOV UR17, 0x40000040 ;  /* 0x4000004000117882 */ /* 0x000fe20000000000 */
[----:B------:R-:W-:-:S07]  /*1f50*/  UMOV UR19, 0x40000040 ;  /* 0x4000004000137882 */ /* 0x000fce0000000000 */
[----:B------:R-:W-:Y:S01]  /*1f60*/  QGMMA.64x128x32.F32.E4M3.E4M3 R24, gdesc[UR16], R24 ;  /* 0x01e00000101879f3 */ /* 0x000fe20008700818 */
[----:B------:R-:W-:Y:S02]  /*1f70*/  UIADD3 UR18, UR7, 0x6, URZ ;  /* 0x0000000607127890 */ /* 0x000fe4000fffe03f */
[----:B------:R-:W-:Y:S01]  /*1f80*/  UIADD3 UR16, UR6, 0x6, URZ ;  /* 0x0000000606107890 */ /* 0x000fe2000fffe03f */
[----:B------:R-:W-:Y:S01]  /*1f90*/  ULDC UR7, c[0x0][0x50c] ;  /* 0x0001430000077ab9 */ /* 0x000fe20000000800 */
[----:B------:R-:W-:Y:S01]  /*1fa0*/  UMOV UR17, 0x40000040 ;  /* 0x4000004000117882 */ /* 0x000fe20000000000 */
[----:B------:R-:W-:Y:S01]  /*1fb0*/  UISETP.NE.AND UP0, UPT, UR7, 0x4, UPT ;  /* 0x000000040700788c */ /* 0x000fe2000bf05270 */
[----:B------:R-:W-:Y:S01]  /*1fc0*/  UMOV UR19, 0x40000040 ;  /* 0x4000004000137882 */ /* 0x000fe20000000000 */
[----:B------:R-:W-:Y:S02]  /*1fd0*/  UMOV UR6, 0x4 ;  /* 0x0000000400067882 */ /* 0x000fe40000000000 */
[----:B------:R-:W-:-:S06]  /*1fe0*/  USEL UR7, URZ, 0x1, UP0 ;  /* 0x000000013f077887 */ /* 0x000fcc0008000000 */
[----:B------:R-:W-:Y:S01]  /*1ff0*/  ISETP.NE.AND P0, PT, RZ, UR7, PT ;  /* 0x00000007ff007c0c */ /* 0x000fe2000bf05270 */
[----:B------:R-:W-:-:S12]  /*2000*/  QGMMA.64x128x32.F32.E4M3.E4M3 R24, gdesc[UR16], R24, gsb0 ;  /* 0x01e00000101879f3 */ /* 0x000fd80008000818 */
[----:B------:R-:W-:Y:S05]  /*2010*/  @!P0 BRA `(.L_x_25) ;  /* 0x0000000400088947 */ /* 0x000fea0003800000 */
[----:B------:R-:W-:Y:S02]  /*2020*/  WARPGROUP.DEPBAR.LE gsb0, 0x0 ;  /* 0x00008000000079c5 */ /* 0x000fe40000010000 */
[----:B------:R-:W-:-:S01]  /*2030*/  FADD R151, RZ, R24 ;  /* 0x00000018ff977221 */ /* 0x000fc20000000000 */
[----:B------:R-:W-:Y:S01]  /*2040*/  FADD R146, RZ, R25 ;  /* 0x00000019ff927221 */ /* 0x000fe20000000000 */
        /* <DEDUP_REMOVED lines=62> */
[----:B------:R-:W-:-:S06]  /*2430*/  UMOV UR6, URZ ;  /* 0x0000003f00067c82 */ /* 0x000fcc0008000000 */
.L_x_25:
[----:B------:R-:W-:-:S04]  /*2440*/  UIADD3 UR20, UR5, 0x1, URZ ;  /* 0x0000000105147890 */ /* 0x000fc8000fffe03f */
[----:B------:R-:W-:-:S04]  /*2450*/  UISETP.NE.AND UP0, UPT, UR20, 0x5, UPT ;  /* 0x000000051400788c */ /* 0x000fc8000bf05270 */
[----:B------:R-:W-:Y:S02]  /*2460*/  USEL UR8, URZ, 0x1, UP0 ;  /* 0x000000013f087887 */ /* 0x000fe40008000000 */
[----:B------:R-:W-:Y:S02]  /*2470*/  USEL UR20, UR20, URZ, UP0 ;  /* 0x0000003f14147287 */ /* 0x000fe40008000000 */
[----:B------:R-:W-:-:S06]  /*2480*/  ULOP3.LUT UR8, UR4, UR8, URZ, 0x3c, !UPT ;  /* 0x0000000804087292 */ /* 0x000fcc000f8e3c3f */
[----:B------:R-:W-:Y:S01]  /*2490*/  IMAD.U32 R152, RZ, RZ, UR8 ;  /* 0x00000008ff987e24 */ /* 0x000fe2000f8e00ff */
[----:B------:R-:W-:-:S06]  /*24a0*/  UMOV UR8, 0x1 ;  /* 0x0000000100087882 */ /* 0x000fcc0000000000 */
.L_x_20:
[----:B------:R-:W-:-:S06]  /*24b0*/  UISETP.GE.AND UP0, UPT, UR10, 0x1, UPT ;  /* 0x000000010a00788c */ /* 0x000fcc000bf06270 */
[----:B------:R-:W-:-:S13]  /*24c0*/  PLOP3.LUT P0, PT, PT, PT, UP0, 0x80, 0x0 ;  /* 0x000000000000781c */ /* 0x000fda0003f0f008 */
[----:B------:R-:W-:Y:S05]  /*24d0*/  @!P0 BRA `(.L_x_26) ;  /* 0x0000000800388947 */ /* 0x000fea0003800000 */
[----:B01----:R-:W-:Y:S01]  /*24e0*/  IMAD.U32 R18, RZ, RZ, UR10 ;  /* 0x0000000aff127e24 */ /* 0x003fe2000f8e00ff */
[----:B------:R-:W-:Y:S01]  /*24f0*/  ULDC UR24, c[0x0][0x50c] ;  /* 0x0001430000187ab9 */ /* 0x000fe20000000800 */
[----:B------:R-:W-:-:S07]  /*2500*/  IMAD.U32 R19, RZ, RZ, UR5 ;  /* 0x00000005ff137e24 */ /* 0x000fce000f8e00ff */
.L_x_34:
[----:B------:R-:W-:-:S13]  /*2510*/  ISETP.NE.AND P1, PT, R148, 0x3, PT ;  /* 0x000000039400780c */ /* 0x000fda0003f25270 */
[----:B------:R-:W-:Y:S05]  /*2520*/  @!P1 BRA `(.L_x_27) ;  /* 0x0000000000049947 */ /* 0x000fea0003800000 */
[----:B------:R-:W-:Y:S01]  /*2530*/  BPT.TRAP 0x1 ;  /* 0x000000040000795c */ /* 0x000fe20000300000 */
.L_x_27:
[----:B------:R-:W-:Y:S01]  /*2540*/  ULEA UR16, UR20, UR9, 0x3 ;  /* 0x0000000914107291 */ /* 0x000fe2000f8e183f */
[----:B------:R-:W-:-:S08]  /*2550*/  SHF.L.U32 R20, R152, 0x1f, RZ ;  /* 0x0000001f98147819 */ /* 0x000fd000000006ff */
[----:B------:R0:W1:Y:S01]  /*2560*/  SYNCS.PHASECHK.TRANS64.TRYWAIT P0, [UR16], R20 ;  /* 0x00000014ff0075a7 */ /* 0x0000620008000150 */
[----:B------:R-:W-:Y:S05]  /*2570*/  @!P1 BRA `(.L_x_28) ;  /* 0x0000000000049947 */ /* 0x000fea0003800000 */
[----:B------:R-:W-:Y:S01]  /*2580*/  BPT.TRAP 0x1 ;  /* 0x000000040000795c */ /* 0x000fe20000300000 */
.L_x_28:
[----:B-1----:R-:W-:Y:S05]  /*2590*/  @P0 BRA `(.L_x_29) ;  /* 0x0000000000080947 */ /* 0x002fea0003800000 */
[----:B------:R-:W1:Y:S02]  /*25a0*/  SYNCS.PHASECHK.TRANS64.TRYWAIT P0, [UR16], R20 ;  /* 0x00000014ff0075a7 */ /* 0x000e640008000150 */
[----:B-1----:R-:W-:Y:S05]  /*25b0*/  @!P0 BRA `(.L_x_30) ;  /* 0x0000006c00d48947 */ /* 0x002fea0003800000 */
.L_x_29:
[----:B------:R-:W-:Y:S01]  /*25c0*/  UIADD3 UR16, UR9, 0x180, URZ ;  /* 0x0000018009107890 */ /* 0x000fe2000fffe03f */
[----:B------:R-:W-:Y:S01]  /*25d0*/  WARPGROUP.ARRIVE ;  /* 0x00000000000079c5 */ /* 0x000fe20000000000 */
[----:B------:R-:W-:Y:S02]  /*25e0*/  UIADD3 UR17, UR9, 0xa180, URZ ;  /* 0x0000a18009117890 */ /* 0x000fe4000fffe03f */
[----:B------:R-:W-:Y:S02]  /*25f0*/  UISETP.NE.AND UP0, UPT, UR7, URZ, UPT ;  /* 0x0000003f0700728c */ /* 0x000fe4000bf05270 */
[----:B------:R-:W-:Y:S02]  /*2600*/  USHF.R.U32.HI UR16, URZ, 0x4, UR16 ;  /* 0x000000043f107899 */ /* 0x000fe40008011610 */
[----:B------:R-:W-:Y:S02]  /*2610*/  USHF.R.U32.HI UR17, URZ, 0x4, UR17 ;  /* 0x000000043f117899 */ /* 0x000fe40008011611 */
[----:B------:R-:W-:-:S02]  /*2620*/  USEL UR8, UR8, URZ, !UP0 ;  /* 0x0000003f08087287 */ /* 0x000fc4000c000000 */
[----:B------:R-:W-:Y:S02]  /*2630*/  ULOP3.LUT UR16, UR16, 0x3fff, URZ, 0xc0, !UPT ;  /* 0x00003fff10107892 */ /* 0x000fe4000f8ec03f */
[----:B------:R-:W-:Y:S02]  /*2640*/  ULOP3.LUT UR17, UR17, 0x3fff, URZ, 0xc0, !UPT ;  /* 0x00003fff11117892 */ /* 0x000fe4000f8ec03f */
[----:B------:R-:W-:Y:S02]  /*2650*/  UISETP.NE.U32.AND UP0, UPT, UR8, URZ, UPT ;  /* 0x0000003f0800728c */ /* 0x000fe4000bf05070 */
[----:B------:R-:W-:Y:S02]  /*2660*/  ULOP3.LUT UR7, UR16, 0x10000, URZ, 0xfc, !UPT ;  /* 0x0001000010077892 */ /* 0x000fe4000f8efc3f */
[----:B------:R-:W-:Y:S02]  /*2670*/  ULOP3.LUT UR8, UR17, 0x10000, URZ, 0xfc, !UPT ;  /* 0x0001000011087892 */ /* 0x000fe4000f8efc3f */
[----:B------:R-:W-:-:S02]  /*2680*/  ULEA UR7, UR20, UR7, 0x9 ;  /* 0x0000000714077291 */ /* 0x000fc4000f8e483f */
[----:B------:R-:W-:Y:S01]  /*2690*/  ULEA UR8, UR20, UR8, 0xa ;  /* 0x0000000814087291 */ /* 0x000fe2000f8e503f */
[----:B------:R-:W-:Y:S01]  /*26a0*/  UMOV UR17, 0x40000040 ;  /* 0x4000004000117882 */ /* 0x000fe20000000000 */
[----:B------:R-:W-:Y:S01]  /*26b0*/  UMOV UR19, 0x40000040 ;  /* 0x4000004000137882 */ /* 0x000fe20000000000 */
[----:B------:R-:W-:Y:S02]  /*26c0*/  UIADD3 UR6, UR6, 0x4, URZ ;  /* 0x0000000406067890 */ /* 0x000fe4000fffe03f */
[----:B------:R-:W-:Y:S02]  /*26d0*/  UMOV UR16, UR7 ;  /* 0x0000000700107c82 */ /* 0x000fe40008000000 */
[----:B------:R-:W-:Y:S02]  /*26e0*/  UMOV UR18, UR8 ;  /* 0x0000000800127c82 */ /* 0x000fe40008000000 */
[----:B------:R-:W-:Y:S01]  /*26f0*/  QGMMA.64x128x32.F32.E4M3.E4M3 R24, gdesc[UR16], R24, UP0 ;  /* 0x01e00000101879f3 */ /* 0x000fe2000bf00818 */
[----:B------:R-:W-:-:S02]  /*2700*/  UIADD3 UR16, UR7, 0x2, URZ ;  /* 0x0000000207107890 */ /* 0x000fc4000fffe03f */
[----:B------:R-:W-:Y:S01]  /*2710*/  UIADD3 UR18, UR8, 0x2, URZ ;  /* 0x0000000208127890 */ /* 0x000fe2000fffe03f */
[----:B------:R-:W-:Y:S01]  /*2720*/  UMOV UR17, 0x40000040 ;  /* 0x4000004000117882 */ /* 0x000fe20000000000 */
[----:B------:R-:W-:Y:S01]  /*2730*/  UMOV UR19, 0x40000040 ;  /* 0x4000004000137882 */ /* 0x000fe20000000000 */
[----:B------:R-:W-:-:S06]  /*2740*/  UISETP.NE.AND UP0, UPT, UR6, UR24, UPT ;  /* 0x000000180600728c */ /* 0x000fcc000bf05270 */
[----:B------:R-:W-:Y:S01]  /*2750*/  QGMMA.64x128x32.F32.E4M3.E4M3 R24, gdesc[UR16], R24 ;  /* 0x01e00000101879f3 */ /* 0x000fe20008700818 */
[----:B------:R-:W-:Y:S02]  /*2760*/  UIADD3 UR16, UR7, 0x4, URZ ;  /* 0x0000000407107890 */ /* 0x000fe4000fffe03f */
[----:B------:R-:W-:Y:S01]  /*2770*/  UIADD3 UR18, UR8, 0x4, URZ ;  /* 0x0000000408127890 */ /* 0x000fe2000fffe03f */
[----:B------:R-:W-:Y:S01]  /*2780*/  UMOV UR17, 0x40000040 ;  /* 0x4000004000117882 */ /* 0x000fe20000000000 */
[----:B------:R-:W-:-:S07]  /*2790*/  UMOV UR19, 0x40000040 ;  /* 0x4000004000137882 */ /* 0x000fce0000000000 */
[----:B------:R-:W-:Y:S01]  /*27a0*/  QGMMA.64x128x32.F32.E4M3.E4M3 R24, gdesc[UR16], R24 ;  /* 0x01e00000101879f3 */ /* 0x000fe20008700818 */
[----:B------:R-:W-:Y:S02]  /*27b0*/  UIADD3 UR16, UR7, 0x6, URZ ;  /* 0x0000000607107890 */ /* 0x000fe4000fffe03f */
[----:B------:R-:W-:Y:S01]  /*27c0*/  UIADD3 UR18, UR8, 0x6, URZ ;  /* 0x0000000608127890 */ /* 0x000fe2000fffe03f */
[----:B------:R-:W-:Y:S01]  /*27d0*/  UMOV UR17, 0x40000040 ;  /* 0x4000004000117882 */ /* 0x000fe20000000000 */
[----:B------:R-:W-:Y:S01]  /*27e0*/  UMOV UR19, 0x40000040 ;  /* 0x4000004000137882 */ /* 0x000fe20000000000 */
[----:B------:R-:W-:-:S06]  /*27f0*/  USEL UR7, URZ, 0x1, UP0 ;  /* 0x000000013f077887 */ /* 0x000fcc0008000000 */
[----:B------:R-:W-:Y:S01]  /*2800*/  ISETP.NE.AND P0, PT, RZ, UR7, PT ;  /* 0x00000007ff007c0c */ /* 0x000fe2000bf05270 */
[----:B------:R-:W-:Y:S03]  /*2810*/  QGMMA.64x128x32.F32.E4M3.E4M3 R24, gdesc[UR16], R24, gsb0 ;  /* 0x01e00000101879f3 */ /* 0x000fe60008000818 */
[----:B------:R-:W-:-:S09]  /*2820*/  WARPGROUP.DEPBAR.LE gsb0, 0x1 ;  /* 0x00008000000079c5 */ /* 0x000fd20000010100 */
[----:B------:R-:W-:Y:S05]  /*2830*/  @!P0 BRA `(.L_x_31) ;  /* 0x0000000400088947 */ /* 0x000fea0003800000 */
[----:B------:R-:W-:Y:S02]  /*2840*/  WARPGROUP.DEPBAR.LE gsb0, 0x0 ;  /* 0x00008000000079c5 */ /* 0x000fe40000010000 */
[----:B------:R-:W-:-:S01]  /*2850*/  FADD R151, R24, R151 ;  /* 0x0000009718977221 */ /* 0x000fc20000000000 */
[----:B------:R-:W-:Y:S01]  /*2860*/  FADD R146, R25, R146 ;  /* 0x0000009219927221 */ /* 0x000fe20000000000 */
        /* <DEDUP_REMOVED lines=62> */
[----:B------:R-:W-:-:S06]  /*2c50*/  UMOV UR6, URZ ;  /* 0x0000003f00067c82 */ /* 0x000fcc0008000000 */
.L_x_31:
[----:B------:R-:W-:Y:S05]  /*2c60*/  @!P1 BRA `(.L_x_32) ;  /* 0x0000000000049947 */ /* 0x000fea0003800000 */
[----:B------:R-:W-:Y:S01]  /*2c70*/  BPT.TRAP 0x1 ;  /* 0x000000040000795c */ /* 0x000fe20000300000 */
.L_x_32:
[----:B------:R-:W-:-:S13]  /*2c80*/  ISETP.NE.AND P0, PT, R13, RZ, PT ;  /* 0x000000ff0d00720c */ /* 0x000fda0003f05270 */
[----:B01----:R-:W-:-:S05]  /*2c90*/  @P0 LEA R20, R19, UR9, 0x3 ;  /* 0x0000000913140c11 */ /* 0x003fca000f8e18ff */
[----:B------:R-:W-:-:S05]  /*2ca0*/  @P0 VIADD R21, R20, 0x28 ;  /* 0x0000002814150836 */ /* 0x000fca0000000000 */
[----:B------:R-:W-:-:S04]  /*2cb0*/  @P0 PRMT R21, R12, 0x654, R21 ;  /* 0x000006540c150816 */ /* 0x000fc80000000015 */
[----:B------:R0:W-:Y:S01]  /*2cc0*/  @P0 SYNCS.ARRIVE.TRANS64.RED.A1T0 RZ, [R21+URZ], RZ ;  /* 0x000000ff15ff09a7 */ /* 0x0001e2000810043f */
[----:B------:R-:W-:-:S13]  /*2cd0*/  ISETP.GT.U32.AND P0, PT, R7, 0x1, PT ;  /* 0x000000010700780c */ /* 0x000fda0003f04070 */
[----:B0-----:R-:W-:Y:S05]  /*2ce0*/  @P0 BRA `(.L_x_33) ;  /* 0x0000000000040947 */ /* 0x001fea0003800000 */
[----:B------:R-:W-:Y:S01]  /*2cf0*/  BPT.TRAP 0x1 ;  /* 0x000000040000795c */ /* 0x000fe20000300000 */
.L_x_33:
[----:B------:R-:W-:Y:S01]  /*2d00*/  UIADD3 UR20, UR20, 0x1, URZ ;  /* 0x0000000114147890 */ /* 0x000fe2000fffe03f */
[C---:B------:R-:W-:Y:S01]  /*2d10*/  ISETP.GT.AND P1, PT, R18.reuse, 0x1, PT ;  /* 0x000000011200780c */ /* 0x040fe20003f24270 */
[----:B------:R-:W-:Y:S02]  /*2d20*/  VIADD R19, R19, 0x1 ;  /* 0x0000000113137836 */ /* 0x000fe40000000000 */
[----:B------:R-:W-:Y:S01]  /*2d30*/  UISETP.NE.AND UP0, UPT, UR20, 0x5, UPT ;  /* 0x000000051400788c */ /* 0x000fe2000bf05270 */
[----:B------:R-:W-:Y:S02]  /*2d40*/  VIADD R18, R18, 0xffffffff ;  /* 0xffffffff12127836 */ /* 0x000fe40000000000 */
[C---:B------:R-:W-:Y:S01]  /*2d50*/  ISETP.NE.AND P0, PT, R19.reuse, 0x5, PT ;  /* 0x000000051300780c */ /* 0x040fe20003f05270 */
[----:B------:R-:W-:Y:S02]  /*2d60*/  USEL UR8, URZ, 0x1, UP0 ;  /* 0x000000013f087887 */ /* 0x000fe40008000000 */
[----:B------:R-:W-:Y:S01]  /*2d70*/  USEL UR20, UR20, URZ, UP0 ;  /* 0x0000003f14147287 */ /* 0x000fe20008000000 */
[----:B------:R-:W-:-:S03]  /*2d80*/  SEL R19, R19, RZ, P0 ;  /* 0x000000ff13137207 */ /* 0x000fc60000000000 */
[----:B------:R-:W-:Y:S01]  /*2d90*/  LOP3.LUT R152, R152, UR8, RZ, 0x3c, !PT ;  /* 0x0000000898987c12 */ /* 0x000fe2000f8e3cff */
[----:B------:R-:W-:Y:S01]  /*2da0*/  UMOV UR8, 0x1 ;  /* 0x0000000100087882 */ /* 0x000fe20000000000 */
[----:B------:R-:W-:Y:S06]  /*2db0*/  @P1 BRA `(.L_x_34) ;  /* 0xfffffff400d41947 */ /* 0x000fec000383ffff */
.L_x_26:
[----:B------:R-:W-:Y:S01]  /*2dc0*/  UISETP.NE.AND UP0, UPT, UR6, URZ, UPT ;  /* 0x0000003f0600728c */ /* 0x000fe2000bf05270 */
[----:B01----:R-:W0:Y:S01]  /*2dd0*/  LDC R18, c[0x0][0x28c] ;  /* 0x0000a300ff127b82 */ /* 0x003e220000000800 */
[----:B------:R-:W-:Y:S02]  /*2de0*/  IMAD.U32 R19, RZ, RZ, UR23 ;  /* 0x00000017ff137e24 */ /* 0x000fe4000f8e00ff */
[----:B------:R-:W-:-:S06]  /*2df0*/  USEL UR6, URZ, 0x1, !UP0 ;  /* 0x000000013f067887 */ /* 0x000fcc000c000000 */
[----:B------:R-:W-:-:S13]  /*2e00*/  ISETP.NE.AND P0, PT, RZ, UR6, PT ;  /* 0x00000006ff007c0c */ /* 0x000fda000bf05270 */
[----:B------:R-:W-:Y:S05]  /*2e10*/  @!P0 BRA `(.L_x_35) ;  /* 0x0000000400048947 */ /* 0x000fea0003800000 */
[----:B------:R-:W-:Y:S02]  /*2e20*/  WARPGROUP.DEPBAR.LE gsb0, 0x0 ;  /* 0x00008000000079c5 */ /* 0x000fe40000010000 */
[----:B------:R-:W-:Y:S01]  /*2e30*/  FADD R151, R24, R151 ;  /* 0x0000009718977221 */ /* 0x000fe20000000000 */
        /* <DEDUP_REMOVED lines=62> */
[----:B------:R-:W-:-:S07]  /*3220*/  FADD R88, R88, R87 ;  /* 0x0000005758587221 */ /* 0x000fce0000000000 */
.L_x_35:
[----:B0-----:R-:W-:Y:S01]  /*3230*/  ISETP.GE.AND P0, PT, R18, 0x1, PT ;  /* 0x000000011200780c */ /* 0x001fe20003f06270 */
[----:B------:R0:W-:Y:S01]  /*3240*/  SYNCS.ARRIVE.TRANS64.A1T0 RZ, [R19+UR22], RZ ;  /* 0x000000ff13ff79a7 */ /* 0x0001e20008100016 */
[----:B------:R-:W-:-:S11]  /*3250*/  WARPGROUP.DEPBAR.LE gsb0, 0x0 ;  /* 0x00008000000079c5 */ /* 0x000fd60000010000 */
[----:B------:R-:W-:Y:S05]  /*3260*/  @!P0 BRA `(.L_x_36) ;  /* 0x0000000000488947 */ /* 0x000fea0003800000 */
[----:B------:R-:W-:-:S13]  /*3270*/  ISETP.NE.AND P0, PT, R148, 0x3, PT ;  /* 0x000000039400780c */ /* 0x000fda0003f05270 */
[----:B------:R-:W-:Y:S05]  /*3280*/  @!P0 BRA `(.L_x_37) ;  /* 0x0000000000048947 */ /* 0x000fea0003800000 */
[----:B------:R-:W-:Y:S01]  /*3290*/  BPT.TRAP 0x1 ;  /* 0x000000040000795c */ /* 0x000fe20000300000 */
.L_x_37:
[----:B------:R-:W-:-:S13]  /*32a0*/  ISETP.NE.AND P0, PT, R13, RZ, PT ;  /* 0x000000ff0d00720c */ /* 0x000fda0003f05270 */
[----:B------:R-:W-:-:S05]  /*32b0*/  VOTEU.ANY UP0, P0 ;  /* 0x00000000003f7886 */ /* 0x000fca0000000100 */
[----:B------:R-:W-:-:S06]  /*32c0*/  @UP0 UIADD3 UR6, UR10, UR5, URZ ;  /* 0x000000050a060290 */ /* 0x000fcc000fffe03f */
[----:B------:R-:W-:Y:S02]  /*32d0*/  IMAD.U32 R18, RZ, RZ, UR6 ;  /* 0x00000006ff127e24 */ /* 0x000fe4000f8e00ff */
[----:B------:R-:W-:Y:S02]  /*32e0*/  IMAD.U32 R21, RZ, RZ, UR6 ;  /* 0x00000006ff157e24 */ /* 0x000fe4000f8e00ff */
[----:B0-----:R-:W-:-:S05]  /*32f0*/  @P0 IMAD.WIDE.U32 R18, R18, -0x33333333, RZ ;  /* 0xcccccccd12120825 */ /* 0x001fca00078e00ff */
[----:B------:R-:W-:-:S05]  /*3300*/  @P0 SHF.R.U32.HI R18, RZ, 0x2, R19 ;  /* 0x00000002ff120819 */ /* 0x000fca0000011613 */
[----:B------:R-:W-:-:S05]  /*3310*/  @P0 IMAD R18, R18, -0x5, R21 ;  /* 0xfffffffb12120824 */ /* 0x000fca00078e0215 */
[----:B------:R-:W-:-:S05]  /*3320*/  @P0 LEA R18, R18, UR9, 0x3 ;  /* 0x0000000912120c11 */ /* 0x000fca000f8e18ff */
[----:B------:R-:W-:-:S05]  /*3330*/  @P0 VIADD R19, R18, 0x28 ;  /* 0x0000002812130836 */ /* 0x000fca0000000000 */
[----:B------:R-:W-:-:S04]  /*3340*/  @P0 PRMT R19, R12, 0x654, R19 ;  /* 0x000006540c130816 */ /* 0x000fc80000000013 */
[----:B------:R1:W-:Y:S01]  /*3350*/  @P0 SYNCS.ARRIVE.TRANS64.RED.A1T0 RZ, [R19+URZ], RZ ;  /* 0x000000ff13ff09a7 */ /* 0x0003e2000810043f */
[----:B------:R-:W-:-:S13]  /*3360*/  ISETP.GT.U32.AND P0, PT, R7, 0x1, PT ;  /* 0x000000010700780c */ /* 0x000fda0003f04070 */
[----:B-1----:R-:W-:Y:S05]  /*3370*/  @P0 BRA `(.L_x_36) ;  /* 0x0000000000040947 */ /* 0x002fea0003800000 */
[----:B------:R-:W-:Y:S01]  /*3380*/  BPT.TRAP 0x1 ;  /* 0x000000040000795c */ /* 0x000fe20000300000 */
.L_x_36:
[----:B------:R-:W-:Y:S01]  /*3390*/  SHF.L.U32 R18, R150, 0x1f, RZ ;  /* 0x0000001f96127819 */ /* 0x000fe200000006ff */
[----:B------:R-:W-:Y:S01]  /*33a0*/  UIADD3 UR5, UR21, UR5, URZ ;  /* 0x0000000515057290 */ /* 0x000fe2000fffe03f */
[----:B------:R-:W1:Y:S01]  /*33b0*/  LDC R29, c[0x0][0x288] ;  /* 0x0000a200ff1d7b82 */ /* 0x000e620000000800 */
[----:B------:R-:W-:Y:S01]  /*33c0*/  UISETP.GE.U32.AND UP1, UPT, UR21, 0x5, UPT ;  /* 0x000000051500788c */ /* 0x000fe2000bf26070 */
[----:B------:R-:W-:Y:S01]  /*33d0*/  IMAD.SHL.U32 R26, R16, 0x2, RZ ;  /* 0x00000002101a7824 */ /* 0x000fe200078e00ff */
[----:B------:R-:W-:Y:S02]  /*33e0*/  UISETP.GT.U32.AND UP0, UPT, UR5, 0x4, UPT ;  /* 0x000000040500788c */ /* 0x000fe4000bf04070 */
[----:B------:R-:W-:Y:S02]  /*33f0*/  UIMAD.WIDE.U32 UR6, UR5, -0x33333333, URZ ;  /* 0xcccccccd050678a5 */ /* 0x000fe4000f8e003f */
[----:B------:R-:W-:Y:S01]  /*3400*/  UISETP.LT.U32.AND UP0, UPT, UR21, 0x5, UP0 ;  /* 0x000000051500788c */ /* 0x000fe20008701070 */
[----:B------:R-:W4:Y:S01]  /*3410*/  SYNCS.PHASECHK.TRANS64.TRYWAIT P0, [UR11+0x8], R18 ;  /* 0x00000812ff0075a7 */ /* 0x000f22000800014b */
[----:B------:R-:W-:Y:S01]  /*3420*/  USHF.R.U32.HI UR6, URZ, 0x2, UR7 ;  /* 0x000000023f067899 */ /* 0x000fe20008011607 */
[----:B------:R-:W-:Y:S01]  /*3430*/  SHF.R.S32.HI R27, RZ, 0x1f, R26 ;  /* 0x0000001fff1b7819 */ /* 0x000fe2000001141a */
[----:B------:R-:W-:-:S02]  /*3440*/  USEL UR8, URZ, 0x1, !UP0 ;  /* 0x000000013f087887 */ /* 0x000fc4000c000000 */
[----:B------:R-:W-:Y:S02]  /*3450*/  UIMAD UR5, UR6, -0x5, UR5 ;  /* 0xfffffffb060578a4 */ /* 0x000fe4000f8e0205 */
[----:B------:R-:W-:-:S04]  /*3460*/  ULOP3.LUT UR4, UR4, UR8, URZ, 0x3c, !UPT ;  /* 0x0000000804047292 */ /* 0x000fc8000f8e3c3f */
[----:B------:R-:W-:Y:S01]  /*3470*/  @UP1 ULOP3.LUT UR4, UR4, 0x1, UR6, 0x78, !UPT ;  /* 0x0000000104041892 */ /* 0x000fe2000f8e7806 */
[----:B-1--4-:R-:W-:Y:S11]  /*3480*/  @!P0 BRA `(.L_x_38) ;  /* 0x0000006000388947 */ /* 0x012ff60003800000 */
.L_x_197:
[----:B------:R-:W-:Y:S01]  /*3490*/  IMAD.SHL.U32 R28, R6, 0x40, RZ ;  /* 0x00000040061c7824 */ /* 0x000fe200078e00ff */
[----:B------:R-:W-:Y:S01]  /*34a0*/  ULDC UR8, c[0x0][0x284] ;  /* 0x0000a10000087ab9 */ /* 0x000fe20000000800 */
[----:B------:R-:W-:Y:S01]  /*34b0*/  IMAD.SHL.U32 R33, R5, 0x80, RZ ;  /* 0x0000008005217824 */ /* 0x000fe200078e00ff */
[----:B------:R-:W-:Y:S01]  /*34c0*/  SHF.R.S32.HI R34, RZ, 0x1f, R4 ;  /* 0x0000001fff227819 */ /* 0x000fe20000011404 */
[----:B------:R-:W-:Y:S01]  /*34d0*/  ULDC.64 UR6, c[0x0][0x5d0] ;  /* 0x0001740000067ab9 */ /* 0x000fe20000000a00 */
[----:B------:R-:W-:Y:S01]  /*34e0*/  ISETP.GE.AND P0, PT, R28, UR8, PT ;  /* 0x000000081c007c0c */ /* 0x000fe2000bf06270 */
[----:B0-----:R-:W-:Y:S01]  /*34f0*/  IMAD.WIDE.U32 R18, R4, UR6, R26 ;  /* 0x0000000604127c25 */ /* 0x001fe2000f8e001a */
[----:B------:R-:W-:Y:S02]  /*3500*/  SHF.R.S32.HI R32, RZ, 0x1f, R33 ;  /* 0x0000001fff207819 */ /* 0x000fe40000011421 */
[C---:B------:R-:W-:Y:S01]  /*3510*/  ISETP.GE.OR P0, PT, R33.reuse, R29, P0 ;  /* 0x0000001d2100720c */ /* 0x040fe20000706670 */
[----:B------:R-:W-:Y:S01]  /*3520*/  IMAD R5, R34, UR6, RZ ;  /* 0x0000000622057c24 */ /* 0x000fe2000f8e02ff */
[----:B------:R-:W-:-:S03]  /*3530*/  IADD3 R18, P1, R33, R18, RZ ;  /* 0x0000001221127210 */ /* 0x000fc60007f3e0ff */
[----:B------:R-:W-:-:S05]  /*3540*/  IMAD R5, R4, UR7, R5 ;  /* 0x0000000704057c24 */ /* 0x000fca000f8e0205 */
[----:B------:R-:W-:-:S03]  /*3550*/  IADD3.X R19, R32, R19, R5, P1, !PT ;  /* 0x0000001320137210 */ /* 0x000fc60000ffe405 */
[----:B------:R-:W-:Y:S05]  /*3560*/  @P0 BRA `(.L_x_39) ;  /* 0x0000004400b80947 */ /* 0x000fea0003800000 */
[----:B------:R-:W0:Y:S01]  /*3570*/  LDC.64 R30, c[0x0][0x5c8] ;  /* 0x00017200ff1e7b82 */ /* 0x000e220000000a00 */
[----:B------:R-:W-:Y:S01]  /*3580*/  IMAD.WIDE R24, R6, 0x40, R10 ;  /* 0x0000004006187825 */ /* 0x000fe200078e020a */
[----:B------:R-:W-:Y:S01]  /*3590*/  ULDC.64 UR6, c[0x0][0x5c0] ;  /* 0x0001700000067ab9 */ /* 0x000fe20000000a00 */
[----:B------:R-:W-:Y:S02]  /*35a0*/  BSSY B0, `(.L_x_39) ;  /* 0x000046a000007945 */ /* 0x000fe40003800000 */
[----:B------:R-:W-:-:S04]  /*35b0*/  IMAD R6, R16, -0x2, R29 ;  /* 0xfffffffe10067824 */ /* 0x000fc800078e021d */
[----:B------:R-:W-:Y:S02]  /*35c0*/  IMAD.IADD R6, R6, 0x1, -R33 ;  /* 0x0000000106067824 */ /* 0x000fe400078e0a21 */
[-C--:B0-----:R-:W-:Y:S02]  /*35d0*/  IMAD R5, R25, R30.reuse, RZ ;  /* 0x0000001e19057224 */ /* 0x081fe400078e02ff */
[----:B------:R-:W-:-:S04]  /*35e0*/  IMAD.WIDE.U32 R18, R24, R30, R18 ;  /* 0x0000001e18127225 */ /* 0x000fc800078e0012 */
[----:B------:R-:W-:Y:S01]  /*35f0*/  IMAD R21, R24, R31, R5 ;  /* 0x0000001f18157224 */ /* 0x000fe200078e0205 */
[----:B------:R-:W-:Y:S02]  /*3600*/  LEA R5, P0, R30, R18, 0x3 ;  /* 0x000000121e057211 */ /* 0x000fe400078018ff */
[----:B------:R-:W-:Y:S01]  /*3610*/  IADD3 R20, P1, R18, UR6, RZ ;  /* 0x0000000612147c10 */ /* 0x000fe2000ff3e0ff */
[----:B------:R-:W-:Y:S01]  /*3620*/  IMAD.IADD R21, R19, 0x1, R21 ;  /* 0x0000000113157824 */ /* 0x000fe200078e0215 */
[----:B------:R-:W-:-:S04]  /*3630*/  IADD3 R18, P3, R5, UR6, RZ ;  /* 0x0000000605127c10 */ /* 0x000fc8000ff7e0ff */
[----:B------:R-:W-:Y:S01]  /*3640*/  LEA.HI.X R5, R30, R21, R31, 0x3, P0 ;  /* 0x000000151e057211 */ /* 0x000fe200000f1c1f */
[----:B------:R-:W-:Y:S01]  /*3650*/  IMAD.IADD R30, R17, 0x1, -R28 ;  /* 0x00000001111e7824 */ /* 0x000fe200078e0a1c */
[----:B---3-5:R-:W-:Y:S02]  /*3660*/  FSETP.NEU.AND P0, PT, R15, RZ, PT ;  /* 0x000000ff0f00720b */ /* 0x028fe40003f0d000 */
[----:B------:R-:W-:Y:S02]  /*3670*/  IADD3.X R21, R21, UR7, RZ, P1, !PT ;  /* 0x0000000715157c10 */ /* 0x000fe40008ffe4ff */
[----:B------:R-:W-:-:S09]  /*3680*/  IADD3.X R19, R5, UR7, RZ, P3, !PT ;  /* 0x0000000705137c10 */ /* 0x000fd20009ffe4ff */
[----:B------:R-:W-:Y:S05]  /*3690*/  @!P0 BRA `(.L_x_40) ;  /* 0x0000003400608947 */ /* 0x000fea0003800000 */
[----:B------:R-:W-:Y:S01]  /*36a0*/  ULDC.64 UR6, c[0x0][0x5b8] ;  /* 0x00016e0000067ab9 */ /* 0x000fe20000000a00 */
[----:B------:R-:W-:Y:S01]  /*36b0*/  ULDC.64 UR16, c[0x0][0x5a8] ;  /* 0x00016a0000107ab9 */ /* 0x000fe20000000a00 */
[----:B------:R-:W-:Y:S01]  /*36c0*/  IMAD.WIDE.U32 R26, R4, UR6, R26 ;  /* 0x00000006041a7c25 */ /* 0x000fe2000f8e001a */
[----:B------:R-:W-:Y:S01]  /*36d0*/  BSSY B1, `(.L_x_41) ;  /* 0x0000010000017945 */ /* 0x000fe20003800000 */
[----:B------:R-:W-:Y:S02]  /*36e0*/  PRMT R28, RZ, 0x7610, R28 ;  /* 0x00007610ff1c7816 */ /* 0x000fe4000000001c */
[----:B------:R-:W-:Y:S01]  /*36f0*/  IMAD R5, R34, UR6, RZ ;  /* 0x0000000622057c24 */ /* 0x000fe2000f8e02ff */
[----:B------:R-:W-:-:S03]  /*3700*/  IADD3 R26, P0, R33, R26, RZ ;  /* 0x0000001a211a7210 */ /* 0x000fc60007f1e0ff */
[----:B------:R-:W-:Y:S01]  /*3710*/  IMAD R5, R4, UR7, R5 ;  /* 0x0000000704057c24 */ /* 0x000fe2000f8e0205 */
[----:B------:R-:W-:Y:S02]  /*3720*/  ULDC.64 UR6, c[0x0][0x5b0] ;  /* 0x00016c0000067ab9 */ /* 0x000fe40000000a00 */
[----:B------:R-:W-:Y:S02]  /*3730*/  IMAD R29, R25, UR6, RZ ;  /* 0x00000006191d7c24 */ /* 0x000fe4000f8e02ff */
[----:B------:R-:W-:Y:S02]  /*3740*/  IADD3.X R27, R32, R27, R5, P0, !PT ;  /* 0x0000001b201b7210 */ /* 0x000fe400007fe405 */
[----:B------:R-:W-:Y:S01]  /*3750*/  ISETP.GE.AND P0, PT, R30, 0x1, PT ;  /* 0x000000011e00780c */ /* 0x000fe20003f06270 */
[C---:B------:R-:W-:Y:S02]  /*3760*/  IMAD R29, R24.reuse, UR7, R29 ;  /* 0x00000007181d7c24 */ /* 0x040fe4000f8e021d */
[----:B------:R-:W-:Y:S01]  /*3770*/  IMAD.WIDE.U32 R4, R24, UR6, R26 ;  /* 0x0000000618047c25 */ /* 0x000fe2000f8e001a */
[----:B------:R-:W-:-:S02]  /*3780*/  ISETP.LT.OR P4, PT, R6, 0x1, !P0 ;  /* 0x000000010600780c */ /* 0x000fc40004781670 */
[----:B------:R-:W-:-:S04]  /*3790*/  IADD3 R4, P1, R4, UR16, RZ ;  /* 0x0000001004047c10 */ /* 0x000fc8000ff3e0ff */
[----:B------:R-:W-:-:S07]  /*37a0*/  IADD3.X R5, R5, UR17, R29, P1, !PT ;  /* 0x0000001105057c10 */ /* 0x000fce0008ffe41d */
[----:B------:R-:W-:Y:S05]  /*37b0*/  @P4 BRA `(.L_x_42) ;  /* 0x0000000000044947 */ /* 0x000fea0003800000 */
[----:B------:R0:W5:Y:S02]  /*37c0*/  LDG.E.U8 R28, desc[UR14][R4.64] ;  /* 0x0000000e041c7981 */ /* 0x000164000c1e1100 */
.L_x_42:
[----:B------:R-:W-:Y:S05]  /*37d0*/  BSYNC B1 ;  /* 0x0000000000017941 */ /* 0x000fea0003800000 */
.L_x_41:
[----:B-----5:R-:W-:Y:S01]  /*37e0*/  LOP3.LUT R28, R28, 0xff, RZ, 0xc0, !PT ;  /* 0x000000ff1c1c7812 */ /* 0x020fe200078ec0ff */
[----:B------:R-:W-:Y:S01]  /*37f0*/  BSSY B1, `(.L_x_43) ;  /* 0x000000b000017945 */ /* 0x000fe20003800000 */
[----:B------:R-:W-:Y:S02]  /*3800*/  ISETP.LT.OR P3, PT, R6, 0x2, !P0 ;  /* 0x000000020600780c */ /* 0x000fe40004761670 */
[----:B------:R-:W-:-:S05]  /*3810*/  F2FP.F16.E4M3.UNPACK_B R28, R28 ;  /* 0x0000001cff1c723e */ /* 0x000fca00020006ff */
[----:B------:R-:W-:-:S05]  /*3820*/  HADD2.F32 R28, -RZ, R28.H0_H0 ;  /* 0x2000001cff1c7230 */ /* 0x000fca0000004100 */
[----:B------:R-:W-:-:S04]  /*3830*/  FMUL R28, R28, R15 ;  /* 0x0000000f1c1c7220 */ /* 0x000fc80000400000 */
[----:B--2---:R-:W-:-:S05]  /*3840*/  FFMA R28, R151, R14, R28 ;  /* 0x0000000e971c7223 */ /* 0x004fca000000001c */
[----:B------:R-:W-:Y:S02]  /*3850*/  F2FP.SATFINITE.E4M3.F32.PACK_AB_MERGE_C R29, RZ, R28, RZ ;  /* 0x0000001cff1d723e */ /* 0x000fe400048070ff */
[----:B------:R-:W-:-:S03]  /*3860*/  PRMT R28, RZ, 0x7610, R28 ;  /* 0x00007610ff1c7816 */ /* 0x000fc6000000001c */
[----:B------:R1:W-:Y:S01]  /*3870*/  @!P4 STG.E.U8 desc[UR14][R20.64], R29 ;  /* 0x0000001d1400c986 */ /* 0x0003e2000c10110e */
[----:B------:R-:W-:Y:S05]  /*3880*/  @P3 BRA `(.L_x_44) ;  /* 0x0000000000043947 */ /* 0x000fea0003800000 */
[----:B------:R2:W5:Y:S02]  /*3890*/  LDG.E.U8 R28, desc[UR14][R4.64+0x1] ;  /* 0x0000010e041c7981 */ /* 0x000564000c1e1100 */
.L_x_44:
[----:B------:R-:W-:Y:S05]  /*38a0*/  BSYNC B1 ;  /* 0x0000000000017941 */ /* 0x000fea0003800000 */
.L_x_43:
[----:B-----5:R-:W-:Y:S01]  /*38b0*/  LOP3.LUT R28, R28, 0xff, RZ, 0xc0, !PT ;  /* 0x000000ff1c1c7812 */ /* 0x020fe200078ec0ff */
[----:B------:R-:W-:Y:S01]  /*38c0*/  BSSY B1, `(.L_x_45) ;  /* 0x0000013000017945 */ /* 0x000fe20003800000 */
[----:B-1----:R-:W-:Y:S02]  /*38d0*/  IADD3 R29, P1, R24, 0x8, RZ ;  /* 0x00000008181d7810 */ /* 0x002fe40007f3e0ff */
[----:B------:R-:W-:-:S03]  /*38e0*/  F2FP.F16.E4M3.UNPACK_B R28, R28 ;  /* 0x0000001cff1c723e */ /* 0x000fc600020006ff */
[----:B------:R-:W-:Y:S01]  /*38f0*/  IMAD.X R24, RZ, RZ, R25, P1 ;  /* 0x000000ffff187224 */ /* 0x000fe200008e0619 */
[----:B------:R-:W-:Y:S01]  /*3900*/  ISETP.GE.AND P1, PT, R30, 0x9, PT ;  /* 0x000000091e00780c */ /* 0x000fe20003f26270 */
[----:B------:R-:W-:Y:S02]  /*3910*/  HADD2.F32 R28, -RZ, R28.H0_H0 ;  /* 0x2000001cff1c7230 */ /* 0x000fe40000004100 */
[----:B------:R-:W-:Y:S01]  /*3920*/  IMAD R24, R24, UR6, RZ ;  /* 0x0000000618187c24 */ /* 0x000fe2000f8e02ff */
[----:B------:R-:W-:Y:S01]  /*3930*/  ISETP.LT.OR P5, PT, R6, 0x1, !P1 ;  /* 0x000000010600780c */ /* 0x000fe20004fa1670 */
[----:B------:R-:W-:-:S04]  /*3940*/  IMAD.WIDE.U32 R26, R29, UR6, R26 ;  /* 0x000000061d1a7c25 */ /* 0x000fc8000f8e001a */
[----:B------:R-:W-:Y:S01]  /*3950*/  FMUL R25, R28, R15 ;  /* 0x0000000f1c197220 */ /* 0x000fe20000400000 */
[----:B------:R-:W-:-:S03]  /*3960*/  IMAD R29, R29, UR7, R24 ;  /* 0x000000071d1d7c24 */ /* 0x000fc6000f8e0218 */
[----:B------:R-:W-:Y:S01]  /*3970*/  FFMA R25, R146, R14, R25 ;  /* 0x0000000e92197223 */ /* 0x000fe20000000019 */
[----:B------:R-:W-:Y:S02]  /*3980*/  IADD3 R24, P4, R26, UR16, RZ ;  /* 0x000000101a187c10 */ /* 0x000fe4000ff9e0ff */
[----:B------:R-:W-:Y:S02]  /*3990*/  PRMT R26, RZ, 0x7610, R26 ;  /* 0x00007610ff1a7816 */ /* 0x000fe4000000001a */
[----:B------:R-:W-:Y:S02]  /*39a0*/  F2FP.SATFINITE.E4M3.F32.PACK_AB_MERGE_C R31, RZ, R25, RZ ;  /* 0x00000019ff1f723e */ /* 0x000fe400048070ff */
[----:B------:R-:W-:-:S03]  /*39b0*/  IADD3.X R25, R27, UR17, R29, P4, !PT ;  /* 0x000000111b197c10 */ /* 0x000fc6000a7fe41d */
[----:B------:R1:W-:Y:S01]  /*39c0*/  @!P3 STG.E.U8 desc[UR14][R20.64+0x1], R31 ;  /* 0x0000011f1400b986 */ /* 0x0003e2000c10110e */
[----:B------:R-:W-:Y:S05]  /*39d0*/  @P5 BRA `(.L_x_46) ;  /* 0x0000000000045947 */ /* 0x000fea0003800000 */
[----:B------:R3:W5:Y:S02]  /*39e0*/  LDG.E.U8 R26, desc[UR14][R24.64] ;  /* 0x0000000e181a7981 */ /* 0x000764000c1e1100 */
.L_x_46:
[----:B------:R-:W-:Y:S05]  /*39f0*/  BSYNC B1 ;  /* 0x0000000000017941 */ /* 0x000fea0003800000 */
.L_x_45:
[----:B-----5:R-:W-:Y:S01]  /*3a00*/  LOP3.LUT R26, R26, 0xff, RZ, 0xc0, !PT ;  /* 0x000000ff1a1a7812 */ /* 0x020fe200078ec0ff */
[----:B------:R-:W-:Y:S01]  /*3a10*/  BSSY B1, `(.L_x_47) ;  /* 0x000000b000017945 */ /* 0x000fe20003800000 */
[----:B------:R-:W-:Y:S02]  /*3a20*/  ISETP.LT.OR P3, PT, R6, 0x2, !P1 ;  /* 0x000000020600780c */ /* 0x000fe40004f61670 */
[----:B------:R-:W-:-:S05]  /*3a30*/  F2FP.F16.E4M3.UNPACK_B R26, R26 ;  /* 0x0000001aff1a723e */ /* 0x000fca00020006ff */
[----:B------:R-:W-:-:S05]  /*3a40*/  HADD2.F32 R26, -RZ, R26.H0_H0 ;  /* 0x2000001aff1a7230 */ /* 0x000fca0000004100 */
[----:B------:R-:W-:-:S04]  /*3a50*/  FMUL R26, R26, R15 ;  /* 0x0000000f1a1a7220 */ /* 0x000fc80000400000 */
[----:B------:R-:W-:-:S05]  /*3a60*/  FFMA R26, R149, R14, R26 ;  /* 0x0000000e951a7223 */ /* 0x000fca000000001a */
[----:B------:R-:W-:Y:S02]  /*3a70*/  F2FP.SATFINITE.E4M3.F32.PACK_AB_MERGE_C R27, RZ, R26, RZ ;  /* 0x0000001aff1b723e */ /* 0x000fe400048070ff */
[----:B------:R-:W-:-:S03]  /*3a80*/  PRMT R26, RZ, 0x7610, R26 ;  /* 0x00007610ff1a7816 */ /* 0x000fc6000000001a */
[----:B------:R4:W-:Y:S01]  /*3a90*/  @!P5 STG.E.U8 desc[UR14][R18.64], R27 ;  /* 0x0000001b1200d986 */ /* 0x0009e2000c10110e */
[----:B------:R-:W-:Y:S05]  /*3aa0*/  @P3 BRA `(.L_x_48) ;  /* 0x0000000000043947 */ /* 0x000fea0003800000 */
[----:B------:R0:W5:Y:S02]  /*3ab0*/  LDG.E.U8 R26, desc[UR14][R24.64+0x1] ;  /* 0x0000010e181a7981 */ /* 0x000164000c1e1100 */
.L_x_48:
[----:B------:R-:W-:Y:S05]  /*3ac0*/  BSYNC B1 ;  /* 0x0000000000017941 */ /* 0x000fea0003800000 */
.L_x_47:
[----:B-----5:R-:W-:Y:S01]  /*3ad0*/  LOP3.LUT R26, R26, 0xff, RZ, 0xc0, !PT ;  /* 0x000000ff1a1a7812 */ /* 0x020fe200078ec0ff */
[----:B------:R-:W-:Y:S01]  /*3ae0*/  BSSY B1, `(.L_x_49) ;  /* 0x000000b000017945 */ /* 0x000fe20003800000 */
[----:B------:R-:W-:Y:S02]  /*3af0*/  ISETP.LT.OR P4, PT, R6, 0x9, !P0 ;  /* 0x000000090600780c */ /* 0x000fe40004781670 */
[----:B------:R-:W-:-:S05]  /*3b00*/  F2FP.F16.E4M3.UNPACK_B R26, R26 ;  /* 0x0000001aff1a723e */ /* 0x000fca00020006ff */
[----:B------:R-:W-:-:S05]  /*3b10*/  HADD2.F32 R26, -RZ, R26.H0_H0 ;  /* 0x2000001aff1a7230 */ /* 0x000fca0000004100 */
[----:B----4-:R-:W-:Y:S01]  /*3b20*/  FMUL R27, R26, R15 ;  /* 0x0000000f1a1b7220 */ /* 0x010fe20000400000 */
[----:B------:R-:W-:-:S03]  /*3b30*/  PRMT R26, RZ, 0x7610, R26 ;  /* 0x00007610ff1a7816 */ /* 0x000fc6000000001a */
[----:B------:R-:W-:-:S05]  /*3b40*/  FFMA R27, R144, R14, R27 ;  /* 0x0000000e901b7223 */ /* 0x000fca000000001b */
[----:B------:R-:W-:-:S05]  /*3b50*/  F2FP.SATFINITE.E4M3.F32.PACK_AB_MERGE_C R27, RZ, R27, RZ ;  /* 0x0000001bff1b723e */ /* 0x000fca00048070ff */
[----:B------:R4:W-:Y:S01]  /*3b60*/  @!P3 STG.E.U8 desc[UR14][R18.64+0x1], R27 ;  /* 0x0000011b1200b986 */ /* 0x0009e2000c10110e */
[----:B------:R-:W-:Y:S05]  /*3b70*/  @P4 BRA `(.L_x_50) ;  /* 0x0000000000044947 */ /* 0x000fea0003800000 */
[----:B------:R0:W5:Y:S02]  /*3b80*/  LDG.E.U8 R26, desc[UR14][R4.64+0x8] ;  /* 0x0000080e041a7981 */ /* 0x000164000c1e1100 */
.L_x_50:
[----:B------:R-:W-:Y:S05]  /*3b90*/  BSYNC B1 ;  /* 0x0000000000017941 */ /* 0x000fea0003800000 */
.L_x_49:
[----:B-----5:R-:W-:Y:S01]  /*3ba0*/  LOP3.LUT R26, R26, 0xff, RZ, 0xc0, !PT ;  /* 0x000000ff1a1a7812 */ /* 0x020fe200078ec0ff */
[----:B------:R-:W-:Y:S01]  /*3bb0*/  BSSY B1, `(.L_x_51) ;  /* 0x000000b000017945 */ /* 0x000fe20003800000 */
[----:B------:R-:W-:Y:S02]  /*3bc0*/  ISETP.LT.OR P3, PT, R6, 0xa, !P0 ;  /* 0x0000000a0600780c */ /* 0x000fe40004761670 */
[----:B------:R-:W-:-:S05]  /*3bd0*/  F2FP.F16.E4M3.UNPACK_B R26, R26 ;  /* 0x0000001aff1a723e */ /* 0x000fca00020006ff */
[----:B------:R-:W-:-:S05]  /*3be0*/  HADD2.F32 R26, -RZ, R26.H0_H0 ;  /* 0x2000001aff1a7230 */ /* 0x000fca0000004100 */
[----:B------:R-:W-:-:S04]  /*3bf0*/  FMUL R26, R26, R15 ;  /* 0x0000000f1a1a7220 */ /* 0x000fc80000400000 */
[----:B------:R-:W-:-:S05]  /*3c00*/  FFMA R26, R147, R14, R26 ;  /* 0x0000000e931a7223 */ /* 0x000fca000000001a */
[----:B----4-:R-:W-:Y:S02]  /*3c10*/  F2FP.SATFINITE.E4M3.F32.PACK_AB_MERGE_C R27, RZ, R26, RZ ;  /* 0x0000001aff1b723e */ /* 0x010fe400048070ff */
[----:B------:R-:W-:-:S03]  /*3c20*/  PRMT R26, RZ, 0x7610, R26 ;  /* 0x00007610ff1a7816 */ /* 0x000fc6000000001a */
[----:B------:R4:W-:Y:S01]  /*3c30*/  @!P4 STG.E.U8 desc[UR14][R20.64+0x8], R27 ;  /* 0x0000081b1400c986 */ /* 0x0009e2000c10110e */
[----:B------:R-:W-:Y:S05]  /*3c40*/  @P3 BRA `(.L_x_52) ;  /* 0x0000000000043947 */ /* 0x000fea0003800000 */
[----:B------:R0:W5:Y:S02]  /*3c50*/  LDG.E.U8 R26, desc[UR14][R4.64+0x9] ;  /* 0x0000090e041a7981 */ /* 0x000164000c1e1100 */
.L_x_52:
[----:B------:R-:W-:Y:S05]  /*3c60*/  BSYNC B1 ;  /* 0x0000000000017941 */ /* 0x000fea0003800000 */
.L_x_51:
        /* <DEDUP_REMOVED lines=12> */
.L_x_54:
[----:B------:R-:W-:Y:S05]  /*3d30*/  BSYNC B1 ;  /* 0x0000000000017941 */ /* 0x000fea0003800000 */
.L_x_53:
        /* <DEDUP_REMOVED lines=12> */
.L_x_56:
[----:B------:R-:W-:Y:S05]  /*3e00*/  BSYNC B1 ;  /* 0x0000000000017941 */ /* 0x000fea0003800000 */
.L_x_55:
        /* <DEDUP_REMOVED lines=12> */
.L_x_58:
[----:B------:R-:W-:Y:S05]  /*3ed0*/  BSYNC B1 ;  /* 0x0000000000017941 */ /* 0x000fea0003800000 */
.L_x_57:
        /* <DEDUP_REMOVED lines=12> */
.L_x_60:
[----:B------:R-:W-:Y:S05]  /*3fa0*/  BSYNC B1 ;  /* 0x0000000000017941 */ /* 0x000fea0003800000 */
.L_x_59:
        /* <DEDUP_REMOVED lines=12> */
.L_x_62:
[----:B------:R-:W-:Y:S05]  /*4070*/  BSYNC B1 ;  /* 0x0000000000017941 */ /* 0x000fea0003800000 */
.L_x_61:
        /* <DEDUP_REMOVED lines=12> */
.L_x_64:
[----:B------:R-:W-:Y:S05]  /*4140*/  BSYNC B1 ;  /* 0x0000000000017941 */ /* 0x000fea0003800000 */
.L_x_63:
        /* <DEDUP_REMOVED lines=12> */
.L_x_66:
[----:B------:R-:W-:Y:S05]  /*4210*/  BSYNC B1 ;  /* 0x0000000000017941 */ /* 0x000fea0003800000 */
.L_x_65:
        /* <DEDUP_REMOVED lines=12> */
.L_x_68:
[----:B------:R-:W-:Y:S05]  /*42e0*/  BSYNC B1 ;  /* 0x0000000000017941 */ /* 0x000fea0003800000 */
.L_x_67:
        /* <DEDUP_REMOVED lines=12> */
.L_x_70:
[----:B------:R-:W-:Y:S05]  /*43b0*/  BSYNC B1 ;  /* 0x0000000000017941 */ /* 0x000fea0003800000 */
.L_x_69:
        /* <DEDUP_REMOVED lines=12> */
.L_x_72:
[----:B------:R-:W-:Y:S05]  /*4480*/  BSYNC B1 ;  /* 0x0000000000017941 */ /* 0x000fea0003800000 */
.L_x_71:
        /* <DEDUP_REMOVED lines=12> */
.L_x_74:
[----:B------:R-:W-:Y:S05]  /*4550*/  BSYNC B1 ;  /* 0x0000000000017941 */ /* 0x000fea0003800000 */
.L_x_73:
        /* <DEDUP_REMOVED lines=12> */
.L_x_76:
[----:B------:R-:W-:Y:S05]  /*4620*/  BSYNC B1 ;  /* 0x0000000000017941 */ /* 0x000fea0003800000 */
.L_x_75:
        /* <DEDUP_REMOVED lines=12> */
.L_x_78:
[----:B------:R-:W-:Y:S05]  /*46f0*/  BSYNC B1 ;  /* 0x0000000000017941 */ /* 0x000fea0003800000 */
.L_x_77:
        /* <DEDUP_REMOVED lines=12> */
.L_x_80:
[----:B------:R-:W-:Y:S05]  /*47c0*/  BSYNC B1 ;  /* 0x0000000000017941 */ /* 0x000fea0003800000 */
.L_x_79:
        /* <DEDUP_REMOVED lines=12> */
.L_x_82:
[----:B------:R-:W-:Y:S05]  /*4890*/  BSYNC B1 ;  /* 0x0000000000017941 */ /* 0x000fea0003800000 */
.L_x_81:
        /* <DEDUP_REMOVED lines=12> */
.L_x_84:
[----:B------:R-:W-:Y:S05]  /*4960*/  BSYNC B1 ;  /* 0x0000000000017941 */ /* 0x000fea0003800000 */
.L_x_83:
        /* <DEDUP_REMOVED lines=12> */
.L_x_86:
[----:B------:R-:W-:Y:S05]  /*4a30*/  BSYNC B1 ;  /* 0x0000000000017941 */ /* 0x000fea0003800000 */
.L_x_85:
        /* <DEDUP_REMOVED lines=12> */
.L_x_88:
[----:B------:R-:W-:Y:S05]  /*4b00*/  BSYNC B1 ;  /* 0x0000000000017941 */ /* 0x000fea0003800000 */
.L_x_87:
        /* <DEDUP_REMOVED lines=12> */
.L_x_90:
[----:B------:R-:W-:Y:S05]  /*4bd0*/  BSYNC B1 ;  /* 0x0000000000017941 */ /* 0x000fea0003800000 */
.L_x_89:
        /* <DEDUP_REMOVED lines=12> */
.L_x_92:
[----:B------:R-:W-:Y:S05]  /*4ca0*/  BSYNC B1 ;  /* 0x0000000000017941 */ /* 0x000fea0003800000 */
.L_x_91:
        /* <DEDUP_REMOVED lines=12> */
.L_x_94:
[----:B------:R-:W-:Y:S05]  /*4d70*/  BSYNC B1 ;  /* 0x0000000000017941 */ /* 0x000fea0003800000 */
.L_x_93:
        /* <DEDUP_REMOVED lines=12> */
.L_x_96:
[----:B------:R-:W-:Y:S05]  /*4e40*/  BSYNC B1 ;  /* 0x0000000000017941 */ /* 0x000fea0003800000 */
.L_x_95:
        /* <DEDUP_REMOVED lines=12> */
.L_x_98:
[----:B------:R-:W-:Y:S05]  /*4f10*/  BSYNC B1 ;  /* 0x0000000000017941 */ /* 0x000fea0003800000 */
.L_x_97:
        /* <DEDUP_REMOVED lines=12> */
.L_x_100:
[----:B------:R-:W-:Y:S05]  /*4fe0*/  BSYNC B1 ;  /* 0x0000000000017941 */ /* 0x000fea0003800000 */
.L_x_99:
        /* <DEDUP_REMOVED lines=12> */
.L_x_102:
[----:B------:R-:W-:Y:S05]  /*50b0*/  BSYNC B1 ;  /* 0x0000000000017941 */ /* 0x000fea0003800000 */
.L_x_101:
        /* <DEDUP_REMOVED lines=12> */
.L_x_104:
[----:B------:R-:W-:Y:S05]  /*5180*/  BSYNC B1 ;  /* 0x0000000000017941 */ /* 0x000fea0003800000 */
.L_x_103:
        /* <DEDUP_REMOVED lines=12> */
.L_x_106:
[----:B------:R-:W-:Y:S05]  /*5250*/  BSYNC B1 ;  /* 0x0000000000017941 */ /* 0x000fea0003800000 */
.L_x_105:
        /* <DEDUP_REMOVED lines=12> */
.L_x_108:
[----:B------:R-:W-:Y:S05]  /*5320*/  BSYNC B1 ;  /* 0x0000000000017941 */ /* 0x000fea0003800000 */
.L_x_107:
        /* <DEDUP_REMOVED lines=12> */
.L_x_110:
[----:B------:R-:W-:Y:S05]  /*53f0*/  BSYNC B1 ;  /* 0x0000000000017941 */ /* 0x000fea0003800000 */
.L_x_109:
        /* <DEDUP_REMOVED lines=12> */
.L_x_112:
[----:B------:R-:W-:Y:S05]  /*54c0*/  BSYNC B1 ;  /* 0x0000000000017941 */ /* 0x000fea0003800000 */
.L_x_111:
        /* <DEDUP_REMOVED lines=12> */
.L_x_114:
[----:B------:R-:W-:Y:S05]  /*5590*/  BSYNC B1 ;  /* 0x0000000000017941 */ /* 0x000fea0003800000 */
.L_x_113:
        /* <DEDUP_REMOVED lines=12> */
.L_x_116:
[----:B------:R-:W-:Y:S05]  /*5660*/  BSYNC B1 ;  /* 0x0000000000017941 */ /* 0x000fea0003800000 */
.L_x_115:
        /* <DEDUP_REMOVED lines=12> */
.L_x_118:
[----:B------:R-:W-:Y:S05]  /*5730*/  BSYNC B1 ;  /* 0x0000000000017941 */ /* 0x000fea0003800000 */
.L_x_117:
        /* <DEDUP_REMOVED lines=12> */
.L_x_120:
[----:B------:R-:W-:Y:S05]  /*5800*/  BSYNC B1 ;  /* 0x0000000000017941 */ /* 0x000fea0003800000 */
.L_x_119:
        /* <DEDUP_REMOVED lines=12> */
.L_x_122:
[----:B------:R-:W-:Y:S05]  /*58d0*/  BSYNC B1 ;  /* 0x0000000000017941 */ /* 0x000fea0003800000 */
.L_x_121:
        /* <DEDUP_REMOVED lines=12> */
.L_x_124:
[----:B------:R-:W-:Y:S05]  /*59a0*/  BSYNC B1 ;  /* 0x0000000000017941 */ /* 0x000fea0003800000 */
.L_x_123:
        /* <DEDUP_REMOVED lines=12> */
.L_x_126:
[----:B------:R-:W-:Y:S05]  /*5a70*/  BSYNC B1 ;  /* 0x0000000000017941 */ /* 0x000fea0003800000 */
.L_x_125:
        /* <DEDUP_REMOVED lines=12> */
.L_x_128:
[----:B------:R-:W-:Y:S05]  /*5b40*/  BSYNC B1 ;  /* 0x0000000000017941 */ /* 0x000fea0003800000 */
.L_x_127:
        /* <DEDUP_REMOVED lines=12> */
.L_x_130:
[----:B------:R-:W-:Y:S05]  /*5c10*/  BSYNC B1 ;  /* 0x0000000000017941 */ /* 0x000fea0003800000 */
.L_x_129:
        /* <DEDUP_REMOVED lines=12> */
.L_x_132:
[----:B------:R-:W-:Y:S05]  /*5ce0*/  BSYNC B1 ;  /* 0x0000000000017941 */ /* 0x000fea0003800000 */
.L_x_131:
        /* <DEDUP_REMOVED lines=12> */
.L_x_134:
[----:B------:R-:W-:Y:S05]  /*5db0*/  BSYNC B1 ;  /* 0x0000000000017941 */ /* 0x000fea0003800000 */
.L_x_133:
        /* <DEDUP_REMOVED lines=12> */
.L_x_136:
[----:B------:R-:W-:Y:S05]  /*5e80*/  BSYNC B1 ;  /* 0x0000000000017941 */ /* 0x000fea0003800000 */
.L_x_135:
        /* <DEDUP_REMOVED lines=12> */
.L_x_138:
[----:B------:R-:W-:Y:S05]  /*5f50*/  BSYNC B1 ;  /* 0x0000000000017941 */ /* 0x000fea0003800000 */
.L_x_137:
        /* <DEDUP_REMOVED lines=12> */
.L_x_140:
[----:B------:R-:W-:Y:S05]  /*6020*/  BSYNC B1 ;  /* 0x0000000000017941 */ /* 0x000fea0003800000 */
.L_x_139:
        /* <DEDUP_REMOVED lines=12> */
.L_x_142:
[----:B------:R-:W-:Y:S05]  /*60f0*/  BSYNC B1 ;  /* 0x0000000000017941 */ /* 0x000fea0003800000 */
.L_x_141:
        /* <DEDUP_REMOVED lines=12> */
.L_x_144:
[----:B------:R-:W-:Y:S05]  /*61c0*/  BSYNC B1 ;  /* 0x0000000000017941 */ /* 0x000fea0003800000 */
.L_x_143:
        /* <DEDUP_REMOVED lines=12> */
.L_x_146:
[----:B------:R-:W-:Y:S05]  /*6290*/  BSYNC B1 ;  /* 0x0000000000017941 */ /* 0x000fea0003800000 */
.L_x_145:
        /* <DEDUP_REMOVED lines=12> */
.L_x_148:
[----:B------:R-:W-:Y:S05]  /*6360*/  BSYNC B1 ;  /* 0x0000000000017941 */ /* 0x000fea0003800000 */
.L_x_147:
        /* <DEDUP_REMOVED lines=12> */
.L_x_150:
[----:B------:R-:W-:Y:S05]  /*6430*/  BSYNC B1 ;  /* 0x0000000000017941 */ /* 0x000fea0003800000 */
.L_x_149:
        /* <DEDUP_REMOVED lines=12> */
.L_x_152:
[----:B------:R-:W-:Y:S05]  /*6500*/  BSYNC B1 ;  /* 0x0000000000017941 */ /* 0x000fea0003800000 */
.L_x_151:
        /* <DEDUP_REMOVED lines=12> */
.L_x_154:
[----:B------:R-:W-:Y:S05]  /*65d0*/  BSYNC B1 ;  /* 0x0000000000017941 */ /* 0x000fea0003800000 */
.L_x_153:
        /* <DEDUP_REMOVED lines=12> */
.L_x_156:
[----:B------:R-:W-:Y:S05]  /*66a0*/  BSYNC B1 ;  /* 0x0000000000017941 */ /* 0x000fea0003800000 */
.L_x_155:
        /* <DEDUP_REMOVED lines=12> */
.L_x_158:
[----:B------:R-:W-:Y:S05]  /*6770*/  BSYNC B1 ;  /* 0x0000000000017941 */ /* 0x000fea0003800000 */
.L_x_157:
        /* <DEDUP_REMOVED lines=12> */
.L_x_160:
[----:B------:R-:W-:Y:S05]  /*6840*/  BSYNC B1 ;  /* 0x0000000000017941 */ /* 0x000fea0003800000 */
.L_x_159:
        /* <DEDUP_REMOVED lines=12> */
.L_x_162:
[----:B------:R-:W-:Y:S05]  /*6910*/  BSYNC B1 ;  /* 0x0000000000017941 */ /* 0x000fea0003800000 */
.L_x_161:
[----:B-----5:R-:W-:Y:S01]  /*6920*/  LOP3.LUT R26, R26, 0xff, RZ, 0xc0, !PT ;  /* 0x000000ff1a1a7812 */ /* 0x020fe200078ec0ff */
[----:B------:R-:W-:Y:S01]  /*6930*/  BSSY B1, `(.L_x_163) ;  /* 0x000000b000017945 */ /* 0x000fe20003800000 */
[----:B------:R-:W-:Y:S02]  /*6940*/  ISETP.LT.OR P0, PT, R6, 0x7a, !P0 ;  /* 0x0000007a0600780c */ /* 0x000fe40004701670 */
[----:B------:R-:W-:-:S05]  /*6950*/  F2FP.F16.E4M3.UNPACK_B R26, R26 ;  /* 0x0000001aff1a723e */ /* 0x000fca00020006ff */
[----:B------:R-:W-:-:S05]  /*6960*/  HADD2.F32 R26, -RZ, R26.H0_H0 ;  /* 0x2000001aff1a7230 */ /* 0x000fca0000004100 */
[----:B------:R-:W-:-:S04]  /*6970*/  FMUL R26, R26, R15 ;  /* 0x0000000f1a1a7220 */ /* 0x000fc80000400000 */
[----:B------:R-:W-:Y:S01]  /*6980*/  FFMA R26, R23, R14, R26 ;  /* 0x0000000e171a7223 */ /* 0x000fe2000000001a */
[----:B------:R-:W-:-:S04]  /*6990*/  PRMT R23, RZ, 0x7610, R23 ;  /* 0x00007610ff177816 */ /* 0x000fc80000000017 */
[----:B----4-:R-:W-:-:S05]  /*69a0*/  F2FP.SATFINITE.E4M3.F32.PACK_AB_MERGE_C R27, RZ, R26, RZ ;  /* 0x0000001aff1b723e */ /* 0x010fca00048070ff */
[----:B------:R4:W-:Y:S01]  /*69b0*/  @!P4 STG.E.U8 desc[UR14][R20.64+0x78], R27 ;  /* 0x0000781b1400c986 */ /* 0x0009e2000c10110e */
[----:B------:R-:W-:Y:S05]  /*69c0*/  @P0 BRA `(.L_x_164) ;  /* 0x0000000000040947 */ /* 0x000fea0003800000 */
[----:B------:R0:W5:Y:S02]  /*69d0*/  LDG.E.U8 R23, desc[UR14][R4.64+0x79] ;  /* 0x0000790e04177981 */ /* 0x000164000c1e1100 */
.L_x_164:
[----:B------:R-:W-:Y:S05]  /*69e0*/  BSYNC B1 ;  /* 0x0000000000017941 */ /* 0x000fea0003800000 */
.L_x_163:
[----:B-----5:R-:W-:Y:S01]  /*69f0*/  LOP3.LUT R23, R23, 0xff, RZ, 0xc0, !PT ;  /* 0x000000ff17177812 */ /* 0x020fe200078ec0ff */
[----:B------:R-:W-:Y:S01]  /*6a00*/  BSSY B1, `(.L_x_165) ;  /* 0x000000b000017945 */ /* 0x000fe20003800000 */
[----:B------:R-:W-:Y:S02]  /*6a10*/  ISETP.LT.OR P3, PT, R6, 0x79, !P1 ;  /* 0x000000790600780c */ /* 0x000fe40004f61670 */
[----:B------:R-:W-:-:S05]  /*6a20*/  F2FP.F16.E4M3.UNPACK_B R23, R23 ;  /* 0x00000017ff17723e */ /* 0x000fca00020006ff */
[----:B0-2---:R-:W-:-:S05]  /*6a30*/  HADD2.F32 R4, -RZ, R23.H0_H0 ;  /* 0x20000017ff047230 */ /* 0x005fca0000004100 */
[----:B------:R-:W-:Y:S01]  /*6a40*/  FMUL R5, R4, R15 ;  /* 0x0000000f04057220 */ /* 0x000fe20000400000 */
[----:B------:R-:W-:-:S03]  /*6a50*/  PRMT R4, RZ, 0x7610, R4 ;  /* 0x00007610ff047816 */ /* 0x000fc60000000004 */
[----:B------:R-:W-:-:S05]  /*6a60*/  FFMA R5, R22, R14, R5 ;  /* 0x0000000e16057223 */ /* 0x000fca0000000005 */
[----:B------:R-:W-:-:S05]  /*6a70*/  F2FP.SATFINITE.E4M3.F32.PACK_AB_MERGE_C R5, RZ, R5, RZ ;  /* 0x00000005ff05723e */ /* 0x000fca00048070ff */
[----:B------:R0:W-:Y:S01]  /*6a80*/  @!P0 STG.E.U8 desc[UR14][R20.64+0x79], R5 ;  /* 0x0000790514008986 */ /* 0x0001e2000c10110e */
[----:B------:R-:W-:Y:S05]  /*6a90*/  @P3 BRA `(.L_x_166) ;  /* 0x0000000000043947 */ /* 0x000fea0003800000 */
[----:B------:R2:W5:Y:S02]  /*6aa0*/  LDG.E.U8 R4, desc[UR14][R24.64+0x78] ;  /* 0x0000780e18047981 */ /* 0x000564000c1e1100 */
.L_x_166:
[----:B------:R-:W-:Y:S05]  /*6ab0*/  BSYNC B1 ;  /* 0x0000000000017941 */ /* 0x000fea0003800000 */
.L_x_165:
[----:B-----5:R-:W-:Y:S01]  /*6ac0*/  LOP3.LUT R4, R4, 0xff, RZ, 0xc0, !PT ;  /* 0x000000ff04047812 */ /* 0x020fe200078ec0ff */
[----:B------:R-:W-:Y:S01]  /*6ad0*/  BSSY B1, `(.L_x_167) ;  /* 0x000000b000017945 */ /* 0x000fe20003800000 */
[----:B------:R-:W-:Y:S02]  /*6ae0*/  ISETP.LT.OR P1, PT, R6, 0x7a, !P1 ;  /* 0x0000007a0600780c */ /* 0x000fe40004f21670 */
[----:B------:R-:W-:-:S05]  /*6af0*/  F2FP.F16.E4M3.UNPACK_B R4, R4 ;  /* 0x00000004ff04723e */ /* 0x000fca00020006ff */
[----:B------:R-:W-:-:S05]  /*6b00*/  HADD2.F32 R4, -RZ, R4.H0_H0 ;  /* 0x20000004ff047230 */ /* 0x000fca0000004100 */
[----:B------:R-:W-:-:S04]  /*6b10*/  FMUL R4, R4, R15 ;  /* 0x0000000f04047220 */ /* 0x000fc80000400000 */
[----:B------:R-:W-:-:S05]  /*6b20*/  FFMA R4, R89, R14, R4 ;  /* 0x0000000e59047223 */ /* 0x000fca0000000004 */
[----:B0-----:R-:W-:Y:S02]  /*6b30*/  F2FP.SATFINITE.E4M3.F32.PACK_AB_MERGE_C R5, RZ, R4, RZ ;  /* 0x00000004ff05723e */ /* 0x001fe400048070ff */
[----:B------:R-:W-:-:S03]  /*6b40*/  PRMT R4, RZ, 0x7610, R4 ;  /* 0x00007610ff047816 */ /* 0x000fc60000000004 */
[----:B------:R0:W-:Y:S01]  /*6b50*/  @!P3 STG.E.U8 desc[UR14][R18.64+0x78], R5 ;  /* 0x000078051200b986 */ /* 0x0001e2000c10110e */
[----:B------:R-:W-:Y:S05]  /*6b60*/  @P1 BRA `(.L_x_168) ;  /* 0x0000000000041947 */ /* 0x000fea0003800000 */
[----:B------:R0:W5:Y:S02]  /*6b70*/  LDG.E.U8 R4, desc[UR14][R24.64+0x79] ;  /* 0x0000790e18047981 */ /* 0x000164000c1e1100 */
.L_x_168:
[----:B------:R-:W-:Y:S05]  /*6b80*/  BSYNC B1 ;  /* 0x0000000000017941 */ /* 0x000fea0003800000 */
.L_x_167:
[----:B------:R-:W-:Y:S05]  /*6b90*/  @P1 BRA `(.L_x_169) ;  /* 0x0000001000281947 */ /* 0x000fea0003800000 */
[----:B-----5:R-:W-:-:S04]  /*6ba0*/  LOP3.LUT R4, R4, 0xff, RZ, 0xc0, !PT ;  /* 0x000000ff04047812 */ /* 0x020fc800078ec0ff */
[----:B------:R-:W-:-:S05]  /*6bb0*/  F2FP.F16.E4M3.UNPACK_B R4, R4 ;  /* 0x00000004ff04723e */ /* 0x000fca00020006ff */
[----:B------:R-:W-:-:S05]  /*6bc0*/  HADD2.F32 R4, -RZ, R4.H0_H0 ;  /* 0x20000004ff047230 */ /* 0x000fca0000004100 */
[----:B0-----:R-:W-:-:S04]  /*6bd0*/  FMUL R5, R4, R15 ;  /* 0x0000000f04057220 */ /* 0x001fc80000400000 */
[----:B------:R-:W-:-:S05]  /*6be0*/  FFMA R5, R88, R14, R5 ;  /* 0x0000000e58057223 */ /* 0x000fca0000000005 */
[----:B------:R-:W-:-:S05]  /*6bf0*/  F2FP.SATFINITE.E4M3.F32.PACK_AB_MERGE_C R5, RZ, R5, RZ ;  /* 0x00000005ff05723e */ /* 0x000fca00048070ff */
[----:B------:R0:W-:Y:S01]  /*6c00*/  STG.E.U8 desc[UR14][R18.64+0x79], R5 ;  /* 0x0000790512007986 */ /* 0x0001e2000c10110e */
[----:B------:R-:W-:Y:S05]  /*6c10*/  BRA `(.L_x_169) ;  /* 0x0000001000087947 */ /* 0x000fea0003800000 */
.L_x_40:
[----:B------:R-:W-:Y:S01]  /*6c20*/  ISETP.GE.AND P1, PT, R30, 0x1, PT ;  /* 0x000000011e00780c */ /* 0x000fe20003f26270 */
[-C--:B--2---:R-:W-:Y:S01]  /*6c30*/  FMUL R151, R151, R14.reuse ;  /* 0x0000000e97977220 */ /* 0x084fe20000400000 */
[-C--:B------:R-:W-:Y:S01]  /*6c40*/  FMUL R146, R146, R14.reuse ;  /* 0x0000000e92927220 */ /* 0x080fe20000400000 */
[----:B------:R-:W-:Y:S01]  /*6c50*/  ISETP.GE.AND P0, PT, R30, 0x9, PT ;  /* 0x000000091e00780c */ /* 0x000fe20003f06270 */
[-C--:B------:R-:W-:Y:S01]  /*6c60*/  FMUL R149, R149, R14.reuse ;  /* 0x0000000e95957220 */ /* 0x080fe20000400000 */
[----:B------:R-:W-:Y:S01]  /*6c70*/  ISETP.LT.OR P4, PT, R6, 0x1, !P1 ;  /* 0x000000010600780c */ /* 0x000fe20004f81670 */
[-C--:B------:R-:W-:Y:S01]  /*6c80*/  FMUL R144, R144, R14.reuse ;  /* 0x0000000e90907220 */ /* 0x080fe20000400000 */
[----:B------:R-:W-:Y:S01]  /*6c90*/  ISETP.LT.OR P5, PT, R6, 0x2, !P1 ;  /* 0x000000020600780c */ /* 0x000fe20004fa1670 */
[-C--:B------:R-:W-:Y:S01]  /*6ca0*/  FMUL R147, R147, R14.reuse ;  /* 0x0000000e93937220 */ /* 0x080fe20000400000 */
[----:B------:R-:W-:Y:S01]  /*6cb0*/  F2FP.SATFINITE.E4M3.F32.PACK_AB_MERGE_C R151, RZ, R151, RZ ;  /* 0x00000097ff97723e */ /* 0x000fe200048070ff */
[----:B------:R-:W-:Y:S01]  /*6cc0*/  FMUL R142, R142, R14 ;  /* 0x0000000e8e8e7220 */ /* 0x000fe20000400000 */
[----:B------:R-:W-:Y:S01]  /*6cd0*/  F2FP.SATFINITE.E4M3.F32.PACK_AB_MERGE_C R5, RZ, R146, RZ ;  /* 0x00000092ff05723e */ /* 0x000fe200048070ff */
[-C--:B------:R-:W-:Y:S01]  /*6ce0*/  FMUL R145, R145, R14.reuse ;  /* 0x0000000e91917220 */ /* 0x080fe20000400000 */
[----:B------:R-:W-:Y:S01]  /*6cf0*/  ISETP.LT.OR P3, PT, R6, 0x1, !P0 ;  /* 0x000000010600780c */ /* 0x000fe20004761670 */
[-C--:B------:R-:W-:Y:S01]  /*6d00*/  FMUL R140, R140, R14.reuse ;  /* 0x0000000e8c8c7220 */ /* 0x080fe20000400000 */
[C---:B------:R-:W-:Y:S01]  /*6d10*/  ISETP.LT.OR P6, PT, R6.reuse, 0xa, !P1 ;  /* 0x0000000a0600780c */ /* 0x040fe20004fc1670 */
[-C--:B------:R-:W-:Y:S01]  /*6d20*/  FMUL R143, R143, R14.reuse ;  /* 0x0000000e8f8f7220 */ /* 0x080fe20000400000 */
[----:B------:R-:W-:Y:S01]  /*6d30*/  F2FP.SATFINITE.E4M3.F32.PACK_AB_MERGE_C R149, RZ, R149, RZ ;  /* 0x00000095ff95723e */ /* 0x000fe200048070ff */
[----:B------:R-:W-:Y:S01]  /*6d40*/  @!P4 STG.E.U8 desc[UR14][R20.64], R151 ;  /* 0x000000971400c986 */ /* 0x000fe2000c10110e */
[----:B------:R-:W-:Y:S01]  /*6d50*/  ISETP.LT.OR P4, PT, R6, 0x2, !P0 ;  /* 0x000000020600780c */ /* 0x000fe20004781670 */
[----:B------:R-:W-:Y:S01]  /*6d60*/  FMUL R138, R138, R14 ;  /* 0x0000000e8a8a7220 */ /* 0x000fe20000400000 */
[----:B------:R-:W-:Y:S01]  /*6d70*/  F2FP.SATFINITE.E4M3.F32.PACK_AB_MERGE_C R25, RZ, R144, RZ ;  /* 0x00000090ff19723e */ /* 0x000fe200048070ff */
[----:B------:R0:W-:Y:S01]  /*6d80*/  @!P5 STG.E.U8 desc[UR14][R20.64+0x1], R5 ;  /* 0x000001051400d986 */ /* 0x0001e2000c10110e */
[C---:B------:R-:W-:Y:S01]  /*6d90*/  ISETP.LT.OR P5, PT, R6.reuse, 0x9, !P1 ;  /* 0x000000090600780c */ /* 0x040fe20004fa1670 */
[-C--:B------:R-:W-:Y:S01]  /*6da0*/  FMUL R141, R141, R14.reuse ;  /* 0x0000000e8d8d7220 */ /* 0x080fe20000400000 */
[----:B------:R-:W-:Y:S01]  /*6db0*/  F2FP.SATFINITE.E4M3.F32.PACK_AB_MERGE_C R147, RZ, R147, RZ ;  /* 0x00000093ff93723e */ /* 0x000fe200048070ff */
[----:B------:R-:W-:Y:S01]  /*6dc0*/  @!P3 STG.E.U8 desc[UR14][R18.64], R149 ;  /* 0x000000951200b986 */ /* 0x000fe2000c10110e */
[----:B------:R-:W-:Y:S01]  /*6dd0*/  ISETP.LT.OR P3, PT, R6, 0x9, !P0 ;  /* 0x000000090600780c */ /* 0x000fe20004761670 */
[-C--:B------:R-:W-:Y:S01]  /*6de0*/  FMUL R136, R136, R14.reuse ;  /* 0x0000000e88887220 */ /* 0x080fe20000400000 */
[----:B------:R-:W-:Y:S01]  /*6df0*/  F2FP.SATFINITE.E4M3.F32.PACK_AB_MERGE_C R145, RZ, R145, RZ ;  /* 0x00000091ff91723e */ /* 0x000fe200048070ff */
[-C--:B------:R-:W-:Y:S01]  /*6e00*/  FMUL R139, R139, R14.reuse ;  /* 0x0000000e8b8b7220 */ /* 0x080fe20000400000 */
[----:B------:R-:W-:Y:S01]  /*6e10*/  F2FP.SATFINITE.E4M3.F32.PACK_AB_MERGE_C R143, RZ, R143, RZ ;  /* 0x0000008fff8f723e */ /* 0x000fe200048070ff */
[----:B------:R1:W-:Y:S01]  /*6e20*/  @!P4 STG.E.U8 desc[UR14][R18.64+0x1], R25 ;  /* 0x000001191200c986 */ /* 0x0003e2000c10110e */
[----:B------:R-:W-:Y:S01]  /*6e30*/  ISETP.LT.OR P4, PT, R6, 0xa, !P0 ;  /* 0x0000000a0600780c */ /* 0x000fe20004781670 */
[----:B------:R-:W-:Y:S01]  /*6e40*/  FMUL R134, R134, R14 ;  /* 0x0000000e86867220 */ /* 0x000fe20000400000 */
[----:B0-----:R-:W-:Y:S01]  /*6e50*/  F2FP.SATFINITE.E4M3.F32.PACK_AB_MERGE_C R5, RZ, R142, RZ ;  /* 0x0000008eff05723e */ /* 0x001fe200048070ff */
[----:B------:R-:W-:Y:S01]  /*6e60*/  @!P5 STG.E.U8 desc[UR14][R20.64+0x8], R147 ;  /* 0x000008931400d986 */ /* 0x000fe2000c10110e */
[C---:B------:R-:W-:Y:S01]  /*6e70*/  ISETP.LT.OR P5, PT, R6.reuse, 0x11, !P1 ;  /* 0x000000110600780c */ /* 0x040fe20004fa1670 */
[-C--:B------:R-:W-:Y:S01]  /*6e80*/  FMUL R137, R137, R14.reuse ;  /* 0x0000000e89897220 */ /* 0x080fe20000400000 */
[----:B------:R-:W-:Y:S01]  /*6e90*/  F2FP.SATFINITE.E4M3.F32.PACK_AB_MERGE_C R141, RZ, R141, RZ ;  /* 0x0000008dff8d723e */ /* 0x000fe200048070ff */
[----:B------:R0:W-:Y:S01]  /*6ea0*/  @!P6 STG.E.U8 desc[UR14][R20.64+0x9], R5 ;  /* 0x000009051400e986 */ /* 0x0001e2000c10110e */
[----:B------:R-:W-:Y:S01]  /*6eb0*/  ISETP.LT.OR P6, PT, R6, 0x12, !P1 ;  /* 0x000000120600780c */ /* 0x000fe20004fc1670 */
[----:B------:R-:W-:Y:S01]  /*6ec0*/  FMUL R132, R132, R14 ;  /* 0x0000000e84847220 */ /* 0x000fe20000400000 */
[----:B------:R-:W-:Y:S01]  /*6ed0*/  F2FP.SATFINITE.E4M3.F32.PACK_AB_MERGE_C R139, RZ, R139, RZ ;  /* 0x0000008bff8b723e */ /* 0x000fe200048070ff */
[----:B------:R-:W-:Y:S01]  /*6ee0*/  @!P3 STG.E.U8 desc[UR14][R18.64+0x8], R145 ;  /* 0x000008911200b986 */ /* 0x000fe2000c10110e */
[----:B-1----:R-:W-:Y:S01]  /*6ef0*/  F2FP.SATFINITE.E4M3.F32.PACK_AB_MERGE_C R25, RZ, R140, RZ ;  /* 0x0000008cff19723e */ /* 0x002fe200048070ff */
[-C--:B------:R-:W-:Y:S01]  /*6f00*/  FMUL R135, R135, R14.reuse ;  /* 0x0000000e87877220 */ /* 0x080fe20000400000 */
[----:B------:R-:W-:Y:S01]  /*6f10*/  ISETP.LT.OR P3, PT, R6, 0x11, !P0 ;  /* 0x000000110600780c */ /* 0x000fe20004761670 */
[-C--:B------:R-:W-:Y:S01]  /*6f20*/  FMUL R130, R130, R14.reuse ;  /* 0x0000000e82827220 */ /* 0x080fe20000400000 */
[----:B------:R-:W-:Y:S01]  /*6f30*/  F2FP.SATFINITE.E4M3.F32.PACK_AB_MERGE_C R137, RZ, R137, RZ ;  /* 0x00000089ff89723e */ /* 0x000fe200048070ff */
[----:B------:R1:W-:Y:S01]  /*6f40*/  @!P4 STG.E.U8 desc[UR14][R18.64+0x9], R25 ;  /* 0x000009191200c986 */ /* 0x0003e2000c10110e */
[C---:B------:R-:W-:Y:S01]  /*6f50*/  ISETP.LT.OR P4, PT, R6.reuse, 0x12, !P0 ;  /* 0x000000120600780c */ /* 0x040fe20004781670 */
[----:B------:R-:W-:Y:S01]  /*6f60*/  FMUL R133, R133, R14 ;  /* 0x0000000e85857220 */ /* 0x000fe20000400000 */
[----:B0-----:R-:W-:Y:S01]  /*6f70*/  F2FP.SATFINITE.E4M3.F32.PACK_AB_MERGE_C R5, RZ, R138, RZ ;  /* 0x0000008aff05723e */ /* 0x001fe200048070ff */
[----:B------:R-:W-:Y:S01]  /*6f80*/  @!P5 STG.E.U8 desc[UR14][R20.64+0x10], R143 ;  /* 0x0000108f1400d986 */ /* 0x000fe2000c10110e */
[----:B------:R-:W-:Y:S01]  /*6f90*/  ISETP.LT.OR P5, PT, R6, 0x19, !P1 ;  /* 0x000000190600780c */ /* 0x000fe20004fa1670 */
[-C--:B------:R-:W-:Y:S01]  /*6fa0*/  FMUL R128, R128, R14.reuse ;  /* 0x0000000e80807220 */ /* 0x080fe20000400000 */
[----:B------:R-:W-:Y:S01]  /*6fb0*/  F2FP.SATFINITE.E4M3.F32.PACK_AB_MERGE_C R135, RZ, R135, RZ ;  /* 0x00000087ff87723e */ /* 0x000fe200048070ff */
[----:B------:R0:W-:Y:S01]  /*6fc0*/  @!P6 STG.E.U8 desc[UR14][R20.64+0x11], R5 ;  /* 0x000011051400e986 */ /* 0x0001e2000c10110e */
[----:B------:R-:W-:Y:S01]  /*6fd0*/  ISETP.LT.OR P6, PT, R6, 0x1a, !P1 ;  /* 0x0000001a0600780c */ /* 0x000fe20004fc1670 */
[-C--:B------:R-:W-:Y:S01]  /*6fe0*/  FMUL R131, R131, R14.reuse ;  /* 0x0000000e83837220 */ /* 0x080fe20000400000 */
[----:B------:R-:W-:Y:S01]  /*6ff0*/  FMUL R126, R126, R14 ;  /* 0x0000000e7e7e7220 */ /* 0x000fe20000400000 */
[----:B-1----:R-:W-:Y:S01]  /*7000*/  F2FP.SATFINITE.E4M3.F32.PACK_AB_MERGE_C R25, RZ, R136, RZ ;  /* 0x00000088ff19723e */ /* 0x002fe200048070ff */
[----:B------:R-:W-:Y:S01]  /*7010*/  @!P3 STG.E.U8 desc[UR14][R18.64+0x10], R141 ;  /* 0x0000108d1200b986 */ /* 0x000fe2000c10110e */
[C---:B------:R-:W-:Y:S01]  /*7020*/  ISETP.LT.OR P3, PT, R6.reuse, 0x19, !P0 ;  /* 0x000000190600780c */ /* 0x040fe20004761670 */
        /* <DEDUP_REMOVED lines=37> */
[-C--:B------:R-:W-:Y:S01]  /*7280*/  FMUL R114, R114, R14.reuse ;  /* 0x0000000e72727220 */ /* 0x080fe20000400000 */
        /* <DEDUP_REMOVED lines=81> */
[C---:B------:R-:W-:Y:S01]  /*77a0*/  ISETP.LT.OR P6, PT, R6.reuse, 0x52, !P1 ;  /* 0x000000520600780c */ /* 0x040fe20004fc1670 */
        /* <DEDUP_REMOVED lines=22> */
[----:B------:R-:W-:-:S02]  /*7910*/  ISETP.LT.OR P3, PT, R6, 0x59, !P0 ;  /* 0x000000590600780c */ /* 0x000fc40004761670 */
[----:B------:R-:W-:Y:S01]  /*7920*/  F2FP.SATFINITE.E4M3.F32.PACK_AB_MERGE_C R93, RZ, R93, RZ ;  /* 0x0000005dff5d723e */ /* 0x000fe200048070ff */
[----:B------:R1:W-:Y:S01]  /*7930*/  @!P4 STG.E.U8 desc[UR14][R18.64+0x51], R25 ;  /* 0x000051191200c986 */ /* 0x0003e2000c10110e */
[C---:B------:R-:W-:Y:S02]  /*7940*/  ISETP.LT.OR P4, PT, R6.reuse, 0x5a, !P0 ;  /* 0x0000005a0600780c */ /* 0x040fe40004781670 */
[----:B0-----:R-:W-:Y:S01]  /*7950*/  F2FP.SATFINITE.E4M3.F32.PACK_AB_MERGE_C R5, RZ, R102, RZ ;  /* 0x00000066ff05723e */ /* 0x001fe200048070ff */
[----:B------:R-:W-:Y:S01]  /*7960*/  @!P5 STG.E.U8 desc[UR14][R20.64+0x58], R107 ;  /* 0x0000586b1400d986 */ /* 0x000fe2000c10110e */
[C---:B------:R-:W-:Y:S02]  /*7970*/  ISETP.LT.OR P5, PT, R6.reuse, 0x61, !P1 ;  /* 0x000000610600780c */ /* 0x040fe40004fa1670 */
[----:B------:R-:W-:Y:S01]  /*7980*/  F2FP.SATFINITE.E4M3.F32.PACK_AB_MERGE_C R23, RZ, R23, RZ ;  /* 0x00000017ff17723e */ /* 0x000fe200048070ff */
[----:B------:R0:W-:Y:S01]  /*7990*/  @!P6 STG.E.U8 desc[UR14][R20.64+0x59], R5 ;  /* 0x000059051400e986 */ /* 0x0001e2000c10110e */
[----:B------:R-:W-:-:S02]  /*79a0*/  ISETP.LT.OR P6, PT, R6, 0x62, !P1 ;  /* 0x000000620600780c */ /* 0x000fc40004fc1670 */
[----:B------:R-:W-:Y:S01]  /*79b0*/  F2FP.SATFINITE.E4M3.F32.PACK_AB_MERGE_C R89, RZ, R89, RZ ;  /* 0x00000059ff59723e */ /* 0x000fe200048070ff */
[----:B------:R-:W-:Y:S01]  /*79c0*/  @!P3 STG.E.U8 desc[UR14][R18.64+0x58], R105 ;  /* 0x000058691200b986 */ /* 0x000fe2000c10110e */
[----:B-1----:R-:W-:Y:S02]  /*79d0*/  F2FP.SATFINITE.E4M3.F32.PACK_AB_MERGE_C R25, RZ, R100, RZ ;  /* 0x00000064ff19723e */ /* 0x002fe400048070ff */
[C---:B------:R-:W-:Y:S02]  /*79e0*/  ISETP.LT.OR P3, PT, R6.reuse, 0x61, !P0 ;  /* 0x000000610600780c */ /* 0x040fe40004761670 */
[----:B------:R-:W-:Y:S01]  /*79f0*/  F2FP.SATFINITE.E4M3.F32.PACK_AB_MERGE_C R27, RZ, R88, RZ ;  /* 0x00000058ff1b723e */ /* 0x000fe200048070ff */
[----:B------:R1:W-:Y:S01]  /*7a00*/  @!P4 STG.E.U8 desc[UR14][R18.64+0x59], R25 ;  /* 0x000059191200c986 */ /* 0x0003e2000c10110e */
[C---:B------:R-:W-:Y:S02]  /*7a10*/  ISETP.LT.OR P4, PT, R6.reuse, 0x62, !P0 ;  /* 0x000000620600780c */ /* 0x040fe40004781670 */
[----:B0-----:R-:W-:Y:S01]  /*7a20*/  F2FP.SATFINITE.E4M3.F32.PACK_AB_MERGE_C R5, RZ, R98, RZ ;  /* 0x00000062ff05723e */ /* 0x001fe200048070ff */
[----:B------:R-:W-:Y:S01]  /*7a30*/  @!P5 STG.E.U8 desc[UR14][R20.64+0x60], R101 ;  /* 0x000060651400d986 */ /* 0x000fe2000c10110e */
[----:B------:R-:W-:-:S03]  /*7a40*/  ISETP.LT.OR P5, PT, R6, 0x69, !P1 ;  /* 0x000000690600780c */ /* 0x000fc60004fa1670 */
[----:B------:R0:W-:Y:S01]  /*7a50*/  @!P6 STG.E.U8 desc[UR14][R20.64+0x61], R5 ;  /* 0x000061051400e986 */ /* 0x0001e2000c10110e */
[C---:B------:R-:W-:Y:S02]  /*7a60*/  ISETP.LT.OR P6, PT, R6.reuse, 0x6a, !P1 ;  /* 0x0000006a0600780c */ /* 0x040fe40004fc1670 */
[----:B-1----:R-:W-:Y:S01]  /*7a70*/  F2FP.SATFINITE.E4M3.F32.PACK_AB_MERGE_C R25, RZ, R96, RZ ;  /* 0x00000060ff19723e */ /* 0x002fe200048070ff */
[----:B------:R-:W-:Y:S01]  /*7a80*/  @!P3 STG.E.U8 desc[UR14][R18.64+0x60], R103 ;  /* 0x000060671200b986 */ /* 0x000fe2000c10110e */
[----:B------:R-:W-:-:S03]  /*7a90*/  ISETP.LT.OR P3, PT, R6, 0x69, !P0 ;  /* 0x000000690600780c */ /* 0x000fc60004761670 */
        /* <DEDUP_REMOVED lines=12> */
[C---:B------:R-:W-:Y:S01]  /*7b60*/  ISETP.LT.OR P1, PT, R6.reuse, 0x7a, !P1 ;  /* 0x0000007a0600780c */ /* 0x040fe20004f21670 */
[----:B------:R2:W-:Y:S01]  /*7b70*/  @!P5 STG.E.U8 desc[UR14][R20.64+0x70], R95 ;  /* 0x0000705f1400d986 */ /* 0x0005e2000c10110e */
[C---:B------:R-:W-:Y:S02]  /*7b80*/  ISETP.LT.OR P5, PT, R6.reuse, 0x72, !P0 ;  /* 0x000000720600780c */ /* 0x040fe400047a1670 */
[----:B0-----:R-:W-:Y:S01]  /*7b90*/  F2FP.SATFINITE.E4M3.F32.PACK_AB_MERGE_C R5, RZ, R90, RZ ;  /* 0x0000005aff05723e */ /* 0x001fe200048070ff */
[----:B------:R2:W-:Y:S01]  /*7ba0*/  @!P6 STG.E.U8 desc[UR14][R20.64+0x71], R91 ;  /* 0x0000715b1400e986 */ /* 0x0005e2000c10110e */
[C---:B------:R-:W-:Y:S02]  /*7bb0*/  ISETP.LT.OR P6, PT, R6.reuse, 0x79, !P0 ;  /* 0x000000790600780c */ /* 0x040fe400047c1670 */
[----:B------:R-:W-:Y:S01]  /*7bc0*/  ISETP.LT.OR P0, PT, R6, 0x7a, !P0 ;  /* 0x0000007a0600780c */ /* 0x000fe20004701670 */
[----:B------:R2:W-:Y:S01]  /*7bd0*/  @!P3 STG.E.U8 desc[UR14][R18.64+0x70], R93 ;  /* 0x0000705d1200b986 */ /* 0x0005e2000c10110e */
[----:B-1----:R-:W-:-:S05]  /*7be0*/  F2FP.SATFINITE.E4M3.F32.PACK_AB_MERGE_C R25, RZ, R22, RZ ;  /* 0x00000016ff19723e */ /* 0x002fca00048070ff */
[----:B------:R2:W-:Y:S04]  /*7bf0*/  @!P5 STG.E.U8 desc[UR14][R18.64+0x71], R5 ;  /* 0x000071051200d986 */ /* 0x0005e8000c10110e */
[----:B------:R2:W-:Y:S04]  /*7c00*/  @!P4 STG.E.U8 desc[UR14][R20.64+0x78], R23 ;  /* 0x000078171400c986 */ /* 0x0005e8000c10110e */
[----:B------:R2:W-:Y:S04]  /*7c10*/  @!P1 STG.E.U8 desc[UR14][R20.64+0x79], R25 ;  /* 0x0000791914009986 */ /* 0x0005e8000c10110e */
[----:B------:R2:W-:Y:S04]  /*7c20*/  @!P6 STG.E.U8 desc[UR14][R18.64+0x78], R89 ;  /* 0x000078591200e986 */ /* 0x0005e8000c10110e */
[----:B------:R2:W-:Y:S02]  /*7c30*/  @!P0 STG.E.U8 desc[UR14][R18.64+0x79], R27 ;  /* 0x0000791b12008986 */ /* 0x0005e4000c10110e */
.L_x_169:
[----:B------:R-:W-:Y:S05]  /*7c40*/  BSYNC B0 ;  /* 0x0000000000007941 */ /* 0x000fea0003800000 */
.L_x_39:
[C---:B------:R-:W-:Y:S01]  /*7c50*/  LEA R2, P0, R8.reuse, R2, 0x1 ;  /* 0x0000000208027211 */ /* 0x040fe200078008ff */
[----:B------:R-:W-:Y:S01]  /*7c60*/  ULDC.64 UR6, c[0x0][0x650] ;  /* 0x0001940000067ab9 */ /* 0x000fe20000000a00 */
[----:B-----5:R-:W-:Y:S01]  /*7c70*/  IMAD.U32 R4, RZ, RZ, UR12 ;  /* 0x0000000cff047e24 */ /* 0x020fe2000f8e00ff */
[----:B0-2---:R-:W-:Y:S01]  /*7c80*/  PRMT R18, RZ, 0x7610, R18 ;  /* 0x00007610ff127816 */ /* 0x005fe20000000012 */
[----:B------:R-:W-:Y:S01]  /*7c90*/  IMAD.MOV.U32 R6, RZ, RZ, -0x1 ;  /* 0xffffffffff067424 */ /* 0x000fe200078e00ff */
[----:B------:R-:W-:Y:S01]  /*7ca0*/  LEA.HI.X R3, R8, R3, R0, 0x1, P0 ;  /* 0x0000000308037211 */ /* 0x000fe200000f0c00 */
[----:B------:R0:W-:Y:S01]  /*7cb0*/  SYNCS.ARRIVE.TRANS64.A1T0 RZ, [R4+UR22], RZ ;  /* 0x000000ff04ff79a7 */ /* 0x0001e20008100016 */
[----:B------:R-:W-:Y:S01]  /*7cc0*/  ISETP.GE.U32.AND P0, PT, R2, UR6, PT ;  /* 0x0000000602007c0c */ /* 0x000fe2000bf06070 */
[----:B------:R-:W-:-:S03]  /*7cd0*/  IMAD.MOV.U32 R5, RZ, RZ, -0x1 ;  /* 0xffffffffff057424 */ /* 0x000fc600078e00ff */
[----:B------:R-:W-:Y:S01]  /*7ce0*/  ISETP.GE.U32.AND.EX P0, PT, R3, UR7, PT, P0 ;  /* 0x0000000703007c0c */ /* 0x000fe2000bf06100 */
[----:B0-----:R-:W-:-:S12]  /*7cf0*/  IMAD.MOV.U32 R4, RZ, RZ, -0x1 ;  /* 0xffffffffff047424 */ /* 0x001fd800078e00ff */
[----:B------:R-:W-:Y:S05]  /*7d00*/  @P0 BRA `(.L_x_170) ;  /* 0x0000000400600947 */ /* 0x000fea0003800000 */
[----:B------:R-:W0:Y:S01]  /*7d10*/  S2R R28, SR_CTAID.X ;  /* 0x00000000001c7919 */ /* 0x000e220000002500 */
[----:B------:R-:W2:Y:S01]  /*7d20*/  LDC.64 R22, c[0x0][0x628] ;  /* 0x00018a00ff167b82 */ /* 0x000ea20000000a00 */
[----:B------:R-:W-:Y:S01]  /*7d30*/  ULDC UR6, c[0x0][0x150] ;  /* 0x0000540000067ab9 */ /* 0x000fe20000000800 */
[----:B-1--4-:R-:W-:Y:S01]  /*7d40*/  IMAD.MOV.U32 R20, RZ, RZ, R2 ;  /* 0x000000ffff147224 */ /* 0x012fe200078e0002 */
[----:B------:R-:W1:Y:S01]  /*7d50*/  S2R R30, SR_CTAID.Y ;  /* 0x00000000001e7919 */ /* 0x000e620000002600 */
[----:B------:R-:W-:-:S04]  /*7d60*/  IMAD.MOV.U32 R21, RZ, RZ, R3 ;  /* 0x000000ffff157224 */ /* 0x000fc800078e0003 */
[----:B------:R-:W4:Y:S08]  /*7d70*/  LDC R31, c[0x0][0x144] ;  /* 0x00005100ff1f7b82 */ /* 0x000f300000000800 */
[----:B------:R-:W1:Y:S08]  /*7d80*/  LDC R6, c[0x0][0x630] ;  /* 0x00018c00ff067b82 */ /* 0x000e700000000800 */
[----:B------:R-:W1:Y:S01]  /*7d90*/  LDC.64 R26, c[0x0][0x620] ;  /* 0x00018800ff1a7b82 */ /* 0x000e620000000a00 */
[----:B--2---:R-:W-:-:S04]  /*7da0*/  ISETP.NE.U32.AND P0, PT, R22, RZ, PT ;  /* 0x000000ff1600720c */ /* 0x004fc80003f05070 */
[----:B------:R-:W-:Y:S02]  /*7db0*/  ISETP.NE.AND.EX P0, PT, R23, RZ, PT, P0 ;  /* 0x000000ff1700720c */ /* 0x000fe40003f05300 */
[----:B0-----:R-:W-:-:S05]  /*7dc0*/  I2FP.F32.U32 R4, R28 ;  /* 0x0000001c00047245 */ /* 0x001fca0000201000 */
[----:B------:R-:W-:-:S04]  /*7dd0*/  FMUL R4, R4, UR6 ;  /* 0x0000000604047c20 */ /* 0x000fc80008400000 */
[----:B------:R0:W2:Y:S02]  /*7de0*/  F2I.U32.TRUNC.NTZ R29, R4 ;  /* 0x00000004001d7305 */ /* 0x0000a4000020f000 */
[----:B----4-:R-:W-:Y:S05]  /*7df0*/  @!P0 BRA `(.L_x_171) ;  /* 0x0000000000288947 */ /* 0x010fea0003800000 */
[----:B------:R-:W4:Y:S02]  /*7e00*/  LDC R5, c[0x0][0x634] ;  /* 0x00018d00ff057b82 */ /* 0x000f240000000800 */
[----:B----4-:R-:W-:-:S05]  /*7e10*/  IADD3 R21, P0, R2, R5, RZ ;  /* 0x0000000502157210 */ /* 0x010fca0007f1e0ff */
[----:B---3--:R-:W-:-:S04]  /*7e20*/  IMAD.X R25, RZ, RZ, R3, P0 ;  /* 0x000000ffff197224 */ /* 0x008fc800000e0603 */
[----:B0-----:R-:W-:-:S04]  /*7e30*/  IMAD.WIDE.U32 R4, R25, R22, RZ ;  /* 0x0000001619047225 */ /* 0x001fc800078e00ff */
[----:B------:R-:W-:-:S04]  /*7e40*/  IMAD.WIDE.U32 R18, P0, R21, R23, R4 ;  /* 0x0000001715127225 */ /* 0x000fc80007800004 */
[----:B------:R-:W-:-:S04]  /*7e50*/  IMAD.WIDE.U32 R4, R21, R22, RZ ;  /* 0x0000001615047225 */ /* 0x000fc800078e00ff */
[----:B------:R-:W-:Y:S01]  /*7e60*/  IMAD.X R21, RZ, RZ, RZ, P0 ;  /* 0x000000ffff157224 */ /* 0x000fe200000e06ff */
[----:B------:R-:W-:Y:S01]  /*7e70*/  IADD3 RZ, P0, R5, R18, RZ ;  /* 0x0000001205ff7210 */ /* 0x000fe20007f1e0ff */
[----:B------:R-:W-:-:S04]  /*7e80*/  IMAD.MOV.U32 R20, RZ, RZ, R19 ;  /* 0x000000ffff147224 */ /* 0x000fc800078e0013 */
[----:B------:R-:W-:-:S08]  /*7e90*/  IMAD.WIDE.U32.X R20, R25, R23, R20, P0 ;  /* 0x0000001719147225 */ /* 0x000fd000000e0414 */
.L_x_171:
[-CC-:B-1-3--:R-:W-:Y:S01]  /*7ea0*/  SHF.R.U64 R24, R20, R6.reuse, R21.reuse ;  /* 0x0000000614187219 */ /* 0x18afe20000001215 */
[----:B------:R-:W1:Y:S01]  /*7eb0*/  LDC.64 R34, c[0x0][0x640] ;  /* 0x00019000ff227b82 */ /* 0x000e620000000a00 */
[----:B0-----:R-:W-:Y:S01]  /*7ec0*/  SHF.R.U32.HI R4, RZ, R6, R21 ;  /* 0x00000006ff047219 */ /* 0x001fe20000011615 */
[----:B--2---:R-:W-:Y:S01]  /*7ed0*/  IMAD.MOV R29, RZ, RZ, -R29 ;  /* 0x000000ffff1d7224 */ /* 0x004fe200078e0a1d */
[----:B------:R-:W-:Y:S01]  /*7ee0*/  IADD3 R19, P0, RZ, -R24, RZ ;  /* 0x80000018ff137210 */ /* 0x000fe20007f1e0ff */
[----:B------:R-:W-:Y:S01]  /*7ef0*/  ULDC UR6, c[0x0][0x154] ;  /* 0x0000550000067ab9 */ /* 0x000fe20000000800 */
[----:B------:R-:W-:Y:S02]  /*7f00*/  IMAD.MOV.U32 R21, RZ, RZ, 0x1 ;  /* 0x00000001ff157424 */ /* 0x000fe400078e00ff */
[----:B------:R-:W-:Y:S01]  /*7f10*/  IMAD R29, R31, R29, R28 ;  /* 0x0000001d1f1d7224 */ /* 0x000fe200078e021c */
[----:B------:R-:W0:Y:S01]  /*7f20*/  LDC R18, c[0x0][0x618] ;  /* 0x00018600ff127b82 */ /* 0x000e220000000800 */
[----:B------:R-:W-:-:S04]  /*7f30*/  IMAD.X R5, RZ, RZ, ~R4, P0 ;  /* 0x000000ffff057224 */ /* 0x000fc800000e0e04 */
[-C--:B------:R-:W-:Y:S02]  /*7f40*/  IMAD R6, R5, R26.reuse, RZ ;  /* 0x0000001a05067224 */ /* 0x080fe400078e02ff */
[C---:B------:R-:W-:Y:S01]  /*7f50*/  IMAD.WIDE.U32 R4, R19.reuse, R26, R2 ;  /* 0x0000001a13047225 */ /* 0x040fe200078e0002 */
[----:B------:R-:W2:Y:S03]  /*7f60*/  LDC R20, c[0x0][0x608] ;  /* 0x00018200ff147b82 */ /* 0x000ea60000000800 */
[----:B------:R-:W-:Y:S01]  /*7f70*/  IMAD R19, R19, R27, R6 ;  /* 0x0000001b13137224 */ /* 0x000fe200078e0206 */
[----:B------:R-:W-:-:S03]  /*7f80*/  I2FP.F32.U32 R6, R30 ;  /* 0x0000001e00067245 */ /* 0x000fc60000201000 */
[----:B------:R-:W-:Y:S01]  /*7f90*/  IMAD.IADD R5, R5, 0x1, R19 ;  /* 0x0000000105057824 */ /* 0x000fe200078e0213 */
[----:B------:R-:W3:Y:S01]  /*7fa0*/  LDC R32, c[0x0][0x658] ;  /* 0x00019600ff207b82 */ /* 0x000ee20000000800 */
[----:B-1----:R-:W-:Y:S01]  /*7fb0*/  ISETP.NE.U32.AND P0, PT, R34, RZ, PT ;  /* 0x000000ff2200720c */ /* 0x002fe20003f05070 */
[----:B------:R-:W-:-:S03]  /*7fc0*/  IMAD.MOV.U32 R19, RZ, RZ, -0x1 ;  /* 0xffffffffff137424 */ /* 0x000fc600078e00ff */
[----:B------:R-:W-:-:S03]  /*7fd0*/  ISETP.NE.AND.EX P0, PT, R35, RZ, PT, P0 ;  /* 0x000000ff2300720c */ /* 0x000fc60003f05300 */
[----:B------:R-:W1:Y:S01]  /*7fe0*/  LDC R27, c[0x0][0x148] ;  /* 0x00005200ff1b7b82 */ /* 0x000e620000000800 */
[-CC-:B0-----:R-:W-:Y:S02]  /*7ff0*/  SHF.R.U64 R22, R4, R18.reuse, R5.reuse ;  /* 0x0000001204167219 */ /* 0x181fe40000001205 */
[----:B------:R-:W-:Y:S01]  /*8000*/  SHF.R.U32.HI R5, RZ, R18, R5 ;  /* 0x00000012ff057219 */ /* 0x000fe20000011605 */
[----:B------:R-:W-:-:S04]  /*8010*/  FMUL R18, R6, UR6 ;  /* 0x0000000606127c20 */ /* 0x000fc80008400000 */
[----:B------:R-:W0:Y:S01]  /*8020*/  LDC R28, c[0x0][0x600] ;  /* 0x00018000ff1c7b82 */ /* 0x000e220000000800 */
[----:B------:R4:W0:Y:S01]  /*8030*/  F2I.U32.TRUNC.NTZ R25, R18 ;  /* 0x0000001200197305 */ /* 0x000822000020f000 */
[-CC-:B--2---:R-:W-:Y:S02]  /*8040*/  SHF.R.U64 R6, R22, R20.reuse, R5.reuse ;  /* 0x0000001416067219 */ /* 0x184fe40000001205 */
[----:B------:R-:W-:-:S04]  /*8050*/  SHF.R.U32.HI R5, RZ, R20, R5 ;  /* 0x00000014ff057219 */ /* 0x000fc80000011605 */
[----:B------:R-:W2:Y:S01]  /*8060*/  LDC R33, c[0x0][0x648] ;  /* 0x00019200ff217b82 */ /* 0x000ea20000000800 */
[-CC-:B---3--:R-:W-:Y:S02]  /*8070*/  SHF.R.U64 R26, R6, R32.reuse, R5.reuse ;  /* 0x00000020061a7219 */ /* 0x188fe40000001205 */
[-C--:B------:R-:W-:Y:S02]  /*8080*/  SHF.L.U32 R19, R19, R32.reuse, RZ ;  /* 0x0000002013137219 */ /* 0x080fe400000006ff */
[-C--:B------:R-:W-:Y:S01]  /*8090*/  SHF.R.U32.HI R5, RZ, R32.reuse, R5 ;  /* 0x00000020ff057219 */ /* 0x080fe20000011605 */
[----:B------:R-:W-:Y:S01]  /*80a0*/  IMAD.MOV.U32 R4, RZ, RZ, R26 ;  /* 0x000000ffff047224 */ /* 0x000fe200078e001a */
[----:B------:R-:W-:Y:S01]  /*80b0*/  SHF.L.U32 R32, R21, R32, RZ ;  /* 0x0000002015207219 */ /* 0x000fe200000006ff */
[----:B------:R-:W3:Y:S01]  /*80c0*/  LDC R36, c[0x0][0x638] ;  /* 0x00018e00ff247b82 */ /* 0x000ee20000000800 */
[----:B------:R-:W-:-:S07]  /*80d0*/  LOP3.LUT R31, RZ, R19, RZ, 0x33, !PT ;  /* 0x00000013ff1f7212 */ /* 0x000fce00078e33ff */
[----:B------:R-:W0:Y:S01]  /*80e0*/  LDC R37, c[0x0][0x610] ;  /* 0x00018400ff257b82 */ /* 0x000e220000000800 */
[----:B----4-:R-:W-:Y:S05]  /*80f0*/  @!P0 BRA `(.L_x_172) ;  /* 0x0000000000288947 */ /* 0x010fea0003800000 */
[----:B------:R-:W4:Y:S02]  /*8100*/  LDC R21, c[0x0][0x64c] ;  /* 0x00019300ff157b82 */ /* 0x000f240000000800 */
[----:B----4-:R-:W-:-:S05]  /*8110*/  IADD3 R21, P0, R26, R21, RZ ;  /* 0x000000151a157210 */ /* 0x010fca0007f1e0ff */
        /* <DEDUP_REMOVED lines=8> */
.L_x_172:
[----:B--2---:R-:W-:Y:S01]  /*81a0*/  SHF.R.U64 R4, R4, R33, R5 ;  /* 0x0000002104047219 */ /* 0x004fe20000001205 */
[----:B0-----:R-:W-:Y:S01]  /*81b0*/  VIADD R21, R28, 0xffffffff ;  /* 0xffffffff1c157836 */ /* 0x001fe20000000000 */
[----:B------:R-:W-:Y:S01]  /*81c0*/  LOP3.LUT R19, R6, R31, RZ, 0xc0, !PT ;  /* 0x0000001f06137212 */ /* 0x000fe200078ec0ff */
[----:B------:R-:W-:Y:S02]  /*81d0*/  IMAD.MOV R25, RZ, RZ, -R25 ;  /* 0x000000ffff197224 */ /* 0x000fe400078e0a19 */
[----:B------:R-:W-:Y:S02]  /*81e0*/  IMAD.MOV R5, RZ, RZ, -R4 ;  /* 0x000000ffff057224 */ /* 0x000fe400078e0a04 */
[----:B------:R-:W-:Y:S01]  /*81f0*/  IMAD R6, R32, R4, R19 ;  /* 0x0000000420067224 */ /* 0x000fe200078e0213 */
[----:B------:R-:W-:Y:S01]  /*8200*/  LOP3.LUT R19, R22, R21, RZ, 0xc0, !PT ;  /* 0x0000001516137212 */ /* 0x000fe200078ec0ff */
[----:B-1----:R-:W-:Y:S02]  /*8210*/  @P2 IMAD R29, R27, R25, R30 ;  /* 0x000000191b1d2224 */ /* 0x002fe400078e021e */
[----:B---3--:R-:W-:-:S02]  /*8220*/  IMAD R4, R5, R36, R26 ;  /* 0x0000002405047224 */ /* 0x008fc400078e021a */
[----:B------:R-:W-:Y:S02]  /*8230*/  IMAD R6, R6, R37, R29 ;  /* 0x0000002506067224 */ /* 0x000fe400078e021d */
[----:B------:R-:W-:Y:S02]  /*8240*/  IMAD R19, R4, R28, R19 ;  /* 0x0000001c04137224 */ /* 0x000fe400078e0213 */
[----:B------:R-:W-:Y:S02]  /*8250*/  IMAD.MOV.U32 R18, RZ, RZ, 0x1 ;  /* 0x00000001ff127424 */ /* 0x000fe400078e00ff */
[----:B------:R-:W-:Y:S01]  /*8260*/  IMAD.MOV.U32 R4, RZ, RZ, R24 ;  /* 0x000000ffff047224 */ /* 0x000fe200078e0018 */
[----:B------:R-:W-:Y:S02]  /*8270*/  SEL R5, R19, R6, !P2 ;  /* 0x0000000613057207 */ /* 0x000fe40005000000 */
[----:B------:R-:W-:-:S07]  /*8280*/  SEL R6, R6, R19, !P2 ;  /* 0x0000001306067207 */ /* 0x000fce0005000000 */
.L_x_170:
[----:B------:R-:W-:Y:S02]  /*8290*/  LOP3.LUT P0, RZ, R18, 0xff, RZ, 0xc0, !PT ;  /* 0x000000ff12ff7812 */ /* 0x000fe4000780c0ff */
[----:B------:R-:W-:-:S11]  /*82a0*/  LOP3.LUT R150, R150, 0x1, RZ, 0x3c, !PT ;  /* 0x0000000196967812 */ /* 0x000fd600078e3cff */
[----:B------:R-:W-:Y:S05]  /*82b0*/  @P0 BRA `(.L_x_173) ;  /* 0xffffff9000e00947 */ /* 0x000fea000383ffff */
[----:B------:R-:W-:Y:S05]  /*82c0*/  EXIT ;  /* 0x000000000000794d */ /* 0x000fea0003800000 */
.L_x_17:
[----:B------:R-:W-:-:S08]  /*82d0*/  ISETP.NE.AND P0, PT, R18, RZ, PT ;  /* 0x000000ff1200720c */ /* 0x000fd00003f05270 */
[----:B--23-5:R-:W0:-:S00]  /*82e0*/  USETMAXREG.DEALLOC.CTAPOOL 0x28 ;  /* 0x00000028000079c8 */ /* 0x02ce0000080e0500 */
[----:B------:R-:W-:Y:S05]  /*82f0*/  @P0 EXIT ;  /* 0x000000000000094d */ /* 0x000fea0003800000 */
[----:B0-----:R-:W-:Y:S01]  /*8300*/  LOP3.LUT P0, RZ, R20, 0xff, RZ, 0xc0, !PT ;  /* 0x000000ff14ff7812 */ /* 0x001fe2000780c0ff */
[----:B------:R-:W-:Y:S02]  /*8310*/  IMAD.MOV.U32 R12, RZ, RZ, 0x1 ;  /* 0x00000001ff0c7424 */ /* 0x000fe400078e00ff */
[----:B------:R-:W-:-:S10]  /*8320*/  IMAD.MOV.U32 R15, RZ, RZ, RZ ;  /* 0x000000ffff0f7224 */ /* 0x000fd400078e00ff */
[----:B------:R-:W-:Y:S05]  /*8330*/  @!P0 BRA `(.L_x_174) ;  /* 0x0000000c00608947 */ /* 0x000fea0003800000 */
[----:B------:R-:W0:Y:S01]  /*8340*/  S2UR UR9, SR_CgaCtaId ;  /* 0x00000000000979c3 */ /* 0x000e220000008800 */
[----:B------:R-:W-:Y:S01]  /*8350*/  ULDC UR5, c[0x0][0x658] ;  /* 0x0001960000057ab9 */ /* 0x000fe20000000800 */
[----:B------:R-:W-:Y:S01]  /*8360*/  UMOV UR10, 0xffffffff ;  /* 0xffffffff000a7882 */ /* 0x000fe20000000000 */
[----:B------:R-:W-:Y:S01]  /*8370*/  UMOV UR11, 0x1 ;  /* 0x00000001000b7882 */ /* 0x000fe20000000000 */
[----:B------:R-:W-:Y:S01]  /*8380*/  USHF.L.U32 UR10, UR10, UR5, URZ ;  /* 0x000000050a0a7299 */ /* 0x000fe2000800063f */
[----:B------:R-:W-:Y:S01]  /*8390*/  LOP3.LUT P0, RZ, R11, 0x1f, RZ, 0xc0, !PT ;  /* 0x0000001f0bff7812 */ /* 0x000fe2000780c0ff */
[----:B------:R-:W-:Y:S01]  /*83a0*/  BSSY B0, `(.L_x_174) ;  /* 0x00000d1000007945 */ /* 0x000fe20003800000 */
[C---:B------:R-:W-:Y:S01]  /*83b0*/  ISETP.NE.AND P3, PT, R10.reuse, RZ, PT ;  /* 0x000000ff0a00720c */ /* 0x040fe20003f65270 */
[----:B------:R-:W-:Y:S01]  /*83c0*/  ULOP3.LUT UR14, URZ, UR10, URZ, 0x33, !UPT ;  /* 0x0000000a3f0e7292 */ /* 0x000fe2000f8e333f */
[----:B------:R-:W-:Y:S01]  /*83d0*/  ISETP.NE.OR P0, PT, R10, RZ, !P0 ;  /* 0x000000ff0a00720c */ /* 0x000fe20004705670 */
[----:B------:R-:W-:Y:S01]  /*83e0*/  IMAD.MOV.U32 R14, RZ, RZ, 0x1 ;  /* 0x00000001ff0e7424 */ /* 0x000fe200078e00ff */
[----:B------:R-:W-:Y:S01]  /*83f0*/  LOP3.LUT R13, R7, 0x2, RZ, 0xfc, !PT ;  /* 0x00000002070d7812 */ /* 0x000fe200078efcff */
[----:B------:R-:W-:Y:S01]  /*8400*/  IMAD.MOV.U32 R12, RZ, RZ, 0x1 ;  /* 0x00000001ff0c7424 */ /* 0x000fe200078e00ff */
[----:B------:R-:W-:Y:S01]  /*8410*/  ULDC UR4, c[0x0][0x600] ;  /* 0x0001800000047ab9 */ /* 0x000fe20000000800 */
[----:B------:R-:W-:Y:S01]  /*8420*/  IMAD.MOV.U32 R15, RZ, RZ, RZ ;  /* 0x000000ffff0f7224 */ /* 0x000fe200078e00ff */
[----:B------:R-:W-:Y:S01]  /*8430*/  UMOV UR15, 0x5 ;  /* 0x00000005000f7882 */ /* 0x000fe20000000000 */
[----:B------:R-:W-:-:S02]  /*8440*/  UIADD3 UR25, UR13, 0x1, URZ ;  /* 0x000000010d197890 */ /* 0x000fc4000fffe03f */
[----:B------:R-:W-:Y:S02]  /*8450*/  UIADD3 UR4, UR4, -0x1, URZ ;  /* 0xffffffff04047890 */ /* 0x000fe4000fffe03f */
[----:B------:R-:W-:Y:S01]  /*8460*/  USHF.L.U32 UR5, UR11, UR5, URZ ;  /* 0x000000050b057299 */ /* 0x000fe2000800063f */
[----:B------:R-:W-:Y:S01]  /*8470*/  ULDC.64 UR26, c[0x0][0x198] ;  /* 0x00006600001a7ab9 */ /* 0x000fe20000000a00 */
[----:B0-----:R-:W-:Y:S02]  /*8480*/  ULOP3.LUT UR8, UR9, 0x1, URZ, 0xc0, !UPT ;  /* 0x0000000109087892 */ /* 0x001fe4000f8ec03f */
[----:B------:R-:W-:Y:S02]  /*8490*/  USHF.R.U32.HI UR28, URZ, 0x1, UR9 ;  /* 0x000000013f1c7899 */ /* 0x000fe40008011609 */
[----:B------:R-:W-:Y:S02]  /*84a0*/  USHF.L.U32 UR6, UR9, 0x6, URZ ;  /* 0x0000000609067899 */ /* 0x000fe4000800063f */
[----:B------:R-:W-:-:S02]  /*84b0*/  USHF.L.U32 UR7, UR9, 0xd, URZ ;  /* 0x0000000d09077899 */ /* 0x000fc4000800063f */
[----:B------:R-:W-:Y:S02]  /*84c0*/  ULOP3.LUT UR9, UR9, 0xfffffffe, URZ, 0xc0, !UPT ;  /* 0xfffffffe09097892 */ /* 0x000fe4000f8ec03f */
[----:B------:R-:W-:Y:S02]  /*84d0*/  UISETP.GT.U32.AND UP0, UPT, UR8, 0xffff, UPT ;  /* 0x0000ffff0800788c */ /* 0x000fe4000bf04070 */
[----:B------:R-:W-:Y:S02]  /*84e0*/  USHF.L.U32 UR10, UR11, UR9, URZ ;  /* 0x000000090b0a7299 */ /* 0x000fe4000800063f */
[----:B------:R-:W-:Y:S02]  /*84f0*/  ULOP3.LUT UR9, UR9, 0x1, URZ, 0xfc, !UPT ;  /* 0x0000000109097892 */ /* 0x000fe4000f8efc3f */
[----:B------:R-:W-:Y:S02]  /*8500*/  USEL UR8, UR8, 0xffff, !UP0 ;  /* 0x0000ffff08087887 */ /* 0x000fe4000c000000 */
[----:B------:R-:W-:-:S02]  /*8510*/  USHF.L.U32 UR9, UR11, UR9, URZ ;  /* 0x000000090b097299 */ /* 0x000fc4000800063f */
[----:B------:R-:W-:Y:S02]  /*8520*/  ULOP3.LUT UR8, UR8, 0xffff, URZ, 0xc0, !UPT ;  /* 0x0000ffff08087892 */ /* 0x000fe4000f8ec03f */
[----:B------:R-:W-:Y:S02]  /*8530*/  ULOP3.LUT UR6, UR6, 0x40, URZ, 0xc0, !UPT ;  /* 0x0000004006067892 */ /* 0x000fe4000f8ec03f */
[----:B------:R-:W-:Y:S02]  /*8540*/  ULOP3.LUT UR7, UR7, 0x2000, URZ, 0xc0, !UPT ;  /* 0x0000200007077892 */ /* 0x000fe4000f8ec03f */
[----:B------:R-:W-:Y:S02]  /*8550*/  ULOP3.LUT UR20, UR10, UR9, URZ, 0xfc, !UPT ;  /* 0x000000090a147292 */ /* 0x000fe4000f8efc3f */
[----:B------:R-:W-:-:S12]  /*8560*/  USHF.L.U32 UR15, UR15, UR8, URZ ;  /* 0x000000080f0f7299 */ /* 0x000fd8000800063f */
.L_x_186:
[----:B------:R-:W-:-:S03]  /*8570*/  UMOV UR8, 0xffffffff ;  /* 0xffffffff00087882 */ /* 0x000fc60000000000 */
[----:B------:R-:W-:Y:S05]  /*8580*/  BRA.DIV UR8, `(.L_x_175) ;  /* 0x0000001208107947 */ /* 0x000fea000b800000 */
[----:B------:R-:W-:-:S13]  /*8590*/  ELECT P1, URZ, PT ;  /* 0x00000000003f782f */ /* 0x000fda0003820000 */
.L_x_200:
[----:B------:R-:W0:Y:S01]  /*85a0*/  LDC R10, c[0x0][0x28c] ;  /* 0x0000a300ff0a7b82 */ /* 0x000e220000000800 */
[----:B------:R-:W-:Y:S01]  /*85b0*/  BSSY B1, `(.L_x_176) ;  /* 0x000003c000017945 */ /* 0x000fe20003800000 */
[----:B0-----:R-:W-:-:S13]  /*85c0*/  ISETP.LT.OR P1, PT, R10, 0x1, !P1 ;  /* 0x000000010a00780c */ /* 0x001fda0004f21670 */
[----:B------:R-:W-:Y:S05]  /*85d0*/  @P1 BRA `(.L_x_177) ;  /* 0x0000000000e41947 */ /* 0x000fea0003800000 */
[----:B------:R-:W-:Y:S01]  /*85e0*/  LEA R10, R6, UR28, 0x1 ;  /* 0x0000001c060a7c11 */ /* 0x000fe2000f8e08ff */
[----:B------:R-:W-:Y:S01]  /*85f0*/  IMAD.MOV.U32 R18, RZ, RZ, RZ ;  /* 0x000000ffff127224 */ /* 0x000fe200078e00ff */
[----:B------:R-:W-:Y:S01]  /*8600*/  LEA R16, R5, UR6, 0x7 ;  /* 0x0000000605107c11 */ /* 0x000fe2000f8e38ff */
[----:B------:R-:W-:Y:S02]  /*8610*/  IMAD.U32 R20, RZ, RZ, UR25 ;  /* 0x00000019ff147e24 */ /* 0x000fe4000f8e00ff */
[----:B------:R-:W-:Y:S02]  /*8620*/  IMAD.MOV.U32 R5, RZ, RZ, R12 ;  /* 0x000000ffff057224 */ /* 0x000fe400078e000c */
[----:B------:R-:W-:Y:S02]  /*8630*/  IMAD.MOV.U32 R6, RZ, RZ, R15 ;  /* 0x000000ffff067224 */ /* 0x000fe400078e000f */
[----:B------:R-:W-:-:S07]  /*8640*/  IMAD.SHL.U32 R17, R10, 0x20, RZ ;  /* 0x000000200a117824 */ /* 0x000fce00078e00ff */
.L_x_181:
[----:B------:R-:W0:Y:S01]  /*8650*/  S2R R11, SR_CgaCtaId ;  /* 0x00000000000b7919 */ /* 0x000e220000008800 */
[----:B------:R-:W-:-:S04]  /*8660*/  MOV R10, 0x400 ;  /* 0x00000400000a7802 */ /* 0x000fc80000000f00 */
[----:B0-----:R-:W-:Y:S02]  /*8670*/  LEA R21, R11, R10, 0x18 ;  /* 0x0000000a0b157211 */ /* 0x001fe400078ec0ff */
[----:B------:R-:W-:Y:S01]  /*8680*/  SHF.L.U32 R10, R5, 0x1f, RZ ;  /* 0x0000001f050a7819 */ /* 0x000fe200000006ff */
[----:B------:R-:W0:Y:S02]  /*8690*/  @!P3 LDC R11, c[0x0][0x500] ;  /* 0x00014000ff0bbb82 */ /* 0x000e240000000800 */
[----:B------:R-:W-:-:S04]  /*86a0*/  IMAD R19, R6, 0x8, R21 ;  /* 0x0000000806137824 */ /* 0x000fc800078e0215 */
[----:B------:R-:W1:Y:S02]  /*86b0*/  SYNCS.PHASECHK.TRANS64.TRYWAIT P1, [R19+URZ+0x28], R10 ;  /* 0x0000280a130075a7 */ /* 0x000e64000802017f */
[----:B-1----:R-:W-:Y:S05]  /*86c0*/  @!P1 BRA `(.L_x_178) ;  /* 0x0000000c00e09947 */ /* 0x002fea0003800000 */
.L_x_201:
[----:B-1----:R-:W-:Y:S01]  /*86d0*/  PRMT R10, R13, 0x9910, RZ ;  /* 0x000099100d0a7816 */ /* 0x002fe200000000ff */
[----:B0-----:R0:W-:Y:S03]  /*86e0*/  @!P3 SYNCS.ARRIVE.TRANS64 RZ, [R19+URZ], R11 ;  /* 0x0000000b13ffb9a7 */ /* 0x0011e6000800003f */
[----:B------:R-:W-:-:S13]  /*86f0*/  ISETP.NE.AND P1, PT, R10, 0x2, PT ;  /* 0x000000020a00780c */ /* 0x000fda0003f25270 */
[----:B0-----:R-:W-:Y:S05]  /*8700*/  @P1 BRA `(.L_x_179) ;  /* 0x0000000000041947 */ /* 0x001fea0003800000 */
[----:B------:R-:W-:Y:S01]  /*8710*/  BPT.TRAP 0x1 ;  /* 0x000000040000795c */ /* 0x000fe20000300000 */
.L_x_179:
[----:B------:R-:W-:Y:S05]  /*8720*/  @P0 BRA `(.L_x_180) ;  /* 0x0000000000040947 */ /* 0x000fea0003800000 */
[----:B------:R-:W-:Y:S01]  /*8730*/  BPT.TRAP 0x1 ;  /* 0x000000040000795c */ /* 0x000fe20000300000 */
.L_x_180:
[----:B------:R-:W-:Y:S01]  /*8740*/  LEA R10, R6, UR28, 0x1 ;  /* 0x0000001c060a7c11 */ /* 0x000fe2000f8e08ff */
[----:B------:R-:W-:Y:S01]  /*8750*/  VIADD R20, R20, 0xffffffff ;  /* 0xffffffff14147836 */ /* 0x000fe20000000000 */
[----:B------:R-:W-:Y:S01]  /*8760*/  R2UR UR11, R6 ;  /* 0x00000000060b72ca */ /* 0x000fe200000e0000 */
[----:B------:R-:W-:Y:S01]  /*8770*/  UIADD3 UR16, UP0, UR26, 0xf0, URZ ;  /* 0x000000f01a107890 */ /* 0x000fe2000ff1e03f */
[----:B------:R-:W-:Y:S01]  /*8780*/  R2UR UR22, R21 ;  /* 0x00000000151672ca */ /* 0x000fe200000e0000 */
[----:B------:R-:W-:Y:S01]  /*8790*/  IMAD.U32 R10, R10, 0x1000, R21 ;  /* 0x000010000a0a7824 */ /* 0x000fe200078e0015 */
[----:B------:R-:W-:Y:S01]  /*87a0*/  R2UR UR23, R17 ;  /* 0x00000000111772ca */ /* 0x000fe200000e0000 */
[----:B------:R-:W-:Y:S01]  /*87b0*/  UIADD3 UR30, UP1, UR26, 0x1f0, URZ ;  /* 0x000001f01a1e7890 */ /* 0x000fe2000ff3e03f */
[----:B------:R-:W-:Y:S01]  /*87c0*/  R2UR UR9, R19 ;  /* 0x00000000130972ca */ /* 0x000fe200000e0000 */
[----:B------:R-:W-:Y:S01]  /*87d0*/  UIADD3.X UR17, URZ, UR27, URZ, UP0, !UPT ;  /* 0x0000001b3f117290 */ /* 0x000fe200087fe43f */
[----:B------:R-:W-:Y:S01]  /*87e0*/  R2UR UR8, R10 ;  /* 0x000000000a0872ca */ /* 0x000fe200000e0000 */
[----:B------:R-:W-:Y:S01]  /*87f0*/  UPRMT UR21, URZ, 0x5410, UR15 ;  /* 0x000054103f157896 */ /* 0x000fe2000800000f */
[----:B------:R-:W-:Y:S01]  /*8800*/  R2UR UR10, R18 ;  /* 0x00000000120a72ca */ /* 0x000fe200000e0000 */
[----:B------:R-:W-:Y:S01]  /*8810*/  VIADD R6, R6, 0x1 ;  /* 0x0000000106067836 */ /* 0x000fe20000000000 */
[----:B------:R-:W-:Y:S01]  /*8820*/  R2UR UR12, R4 ;  /* 0x00000000040c72ca */ /* 0x000fe200000e0000 */
[----:B------:R-:W-:Y:S01]  /*8830*/  ULEA UR11, UR11, UR7, 0xe ;  /* 0x000000070b0b7291 */ /* 0x000fe2000f8e703f */
[----:B------:R-:W-:Y:S01]  /*8840*/  R2UR UR24, R16 ;  /* 0x00000000101872ca */ /* 0x000fe200000e0000 */
[----:B------:R-:W-:Y:S01]  /*8850*/  UPRMT UR29, URZ, 0x5410, UR20 ;  /* 0x000054103f1d7896 */ /* 0x000fe20008000014 */
[----:B------:R-:W-:Y:S01]  /*8860*/  ISETP.GT.AND P4, PT, R20, 0x1, PT ;  /* 0x000000011400780c */ /* 0x000fe20003f84270 */
[----:B------:R-:W-:Y:S01]  /*8870*/  UIADD3 UR22, UR22, 0xa180, UR11 ;  /* 0x0000a18016167890 */ /* 0x000fe2000fffe00b */
[----:B------:R-:W-:Y:S01]  /*8880*/  ISETP.NE.AND P1, PT, R6, 0x5, PT ;  /* 0x000000050600780c */ /* 0x000fe20003f25270 */
[----:B------:R-:W-:Y:S01]  /*8890*/  UIADD3.X UR31, URZ, UR27, URZ, UP1, !UPT ;  /* 0x0000001b3f1f7290 */ /* 0x000fe20008ffe43f */
[----:B------:R-:W-:Y:S01]  /*88a0*/  VIADD R18, R18, 0x80 ;  /* 0x0000008012127836 */ /* 0x000fe20000000000 */
[----:B------:R-:W-:Y:S01]  /*88b0*/  UIADD3 UR8, UR8, 0x180, URZ ;  /* 0x0000018008087890 */ /* 0x000fe2000fffe03f */
[----:B------:R-:W-:Y:S01]  /*88c0*/  SEL R10, RZ, 0x1, P1 ;  /* 0x00000001ff0a7807 */ /* 0x000fe20000800000 */
[----:B------:R-:W-:Y:S01]  /*88d0*/  UMOV UR18, 0x0 ;  /* 0x0000000000127882 */ /* 0x000fe20000000000 */
[----:B------:R-:W-:Y:S01]  /*88e0*/  UMOV UR19, 0x10000000 ;  /* 0x1000000000137882 */ /* 0x000fe20000000000 */
[----:B------:R-:W-:Y:S01]  /*88f0*/  UMOV UR11, UR23 ;  /* 0x00000017000b7c82 */ /* 0x000fe20008000000 */
[----:B------:R-:W-:-:S02]  /*8900*/  LOP3.LUT R5, R5, R10, RZ, 0x3c, !PT ;  /* 0x0000000a05057212 */ /* 0x000fc400078e3cff */
[----:B------:R-:W-:Y:S02]  /*8910*/  SEL R6, R6, RZ, P1 ;  /* 0x000000ff06067207 */ /* 0x000fe40000800000 */
[----:B------:R0:W-:Y:S02]  /*8920*/  UTMALDG.3D.MULTICAST [UR8], [UR16], UR21, desc[UR18] ;  /* 0x00001208100073b4 */ /* 0x0001e40008011815 */
[----:B0-----:R-:W-:Y:S01]  /*8930*/  UMOV UR8, UR22 ;  /* 0x0000001600087c82 */ /* 0x001fe20008000000 */
[----:B------:R-:W-:Y:S02]  /*8940*/  UMOV UR11, UR24 ;  /* 0x00000018000b7c82 */ /* 0x000fe40008000000 */
[----:B------:R0:W-:Y:S02]  /*8950*/  UTMALDG.3D.MULTICAST [UR8], [UR30], UR29, desc[UR18] ;  /* 0x000012081e0073b4 */ /* 0x0001e4000801181d */
[----:B0-----:R-:W-:Y:S05]  /*8960*/  @P4 BRA `(.L_x_181) ;  /* 0xfffffffc00384947 */ /* 0x001fea000383ffff */
.L_x_177:
[----:B------:R-:W-:Y:S05]  /*8970*/  BSYNC B1 ;  /* 0x0000000000017941 */ /* 0x000fea0003800000 */
.L_x_176:
[----:B------:R-:W-:Y:S01]  /*8980*/  LOP3.LUT P5, RZ, R14, 0xff, RZ, 0xc0, !PT ;  /* 0x000000ff0eff7812 */ /* 0x000fe200078ac0ff */
[----:B------:R-:W-:Y:S01]  /*8990*/  VIADD R6, R15, UR13 ;  /* 0x0000000d0f067c36 */ /* 0x000fe20008000000 */
[----:B------:R-:W-:Y:S01]  /*89a0*/  ULDC.64 UR8, c[0x0][0x650] ;  /* 0x0001940000087ab9 */ /* 0x000fe20000000a00 */
[----:B------:R-:W-:Y:S01]  /*89b0*/  IMAD.U32 R11, RZ, RZ, UR13 ;  /* 0x0000000dff0b7e24 */ /* 0x000fe2000f8e00ff */
[----:B------:R-:W-:Y:S01]  /*89c0*/  UISETP.GE.U32.AND UP0, UPT, UR13, 0x5, UPT ;  /* 0x000000050d00788c */ /* 0x000fe2000bf06070 */
[----:B------:R-:W-:Y:S01]  /*89d0*/  BSSY B1, `(.L_x_182) ;  /* 0x000006b000017945 */ /* 0x000fe20003800000 */
[----:B------:R-:W-:Y:S02]  /*89e0*/  ISETP.GT.U32.AND P1, PT, R6, 0x4, PT ;  /* 0x000000040600780c */ /* 0x000fe40003f24070 */
[----:B------:R-:W-:Y:S02]  /*89f0*/  PRMT R14, RZ, 0x7610, R14 ;  /* 0x00007610ff0e7816 */ /* 0x000fe4000000000e */
[----:B------:R-:W-:-:S02]  /*8a00*/  ISETP.LT.U32.AND P1, PT, R11, 0x5, P1 ;  /* 0x000000050b00780c */ /* 0x000fc40000f21070 */
[----:B------:R-:W-:Y:S01]  /*8a10*/  PLOP3.LUT P4, PT, PT, PT, UP0, 0x80, 0x0 ;  /* 0x000000000000781c */ /* 0x000fe20003f8f008 */
[----:B------:R-:W0:Y:S01]  /*8a20*/  @P5 S2R R5, SR_CgaCtaId ;  /* 0x0000000000055919 */ /* 0x000e220000008800 */
[----:B------:R-:W-:-:S04]  /*8a30*/  @P5 MOV R4, 0x400 ;  /* 0x0000040000045802 */ /* 0x000fc80000000f00 */
[----:B0-----:R-:W-:Y:S01]  /*8a40*/  @P5 LEA R10, R5, R4, 0x18 ;  /* 0x00000004050a5211 */ /* 0x001fe200078ec0ff */
[----:B------:R-:W-:-:S03]  /*8a50*/  IMAD.WIDE.U32 R4, R6, -0x33333333, RZ ;  /* 0xcccccccd06047825 */ /* 0x000fc600078e00ff */
[----:B------:R0:W-:Y:S01]  /*8a60*/  @P5 SYNCS.ARRIVE.TRANS64.A1T0 RZ, [R10+URZ+0x88], RZ ;  /* 0x000088ff0aff59a7 */ /* 0x0001e2000810003f */
[----:B------:R-:W-:Y:S01]  /*8a70*/  IADD3 R2, P5, R2, R8, RZ ;  /* 0x0000000802027210 */ /* 0x000fe20007fbe0ff */
[----:B------:R-:W-:Y:S01]  /*8a80*/  IMAD.MOV.U32 R4, RZ, RZ, -0x1 ;  /* 0xffffffffff047424 */ /* 0x000fe200078e00ff */
[----:B------:R-:W-:Y:S02]  /*8a90*/  SHF.R.U32.HI R11, RZ, 0x2, R5 ;  /* 0x00000002ff0b7819 */ /* 0x000fe40000011605 */
[----:B------:R-:W-:Y:S01]  /*8aa0*/  SEL R5, RZ, 0x1, !P1 ;  /* 0x00000001ff057807 */ /* 0x000fe20004800000 */
[----:B------:R-:W-:Y:S01]  /*8ab0*/  IMAD.X R3, R3, 0x1, R0, P5 ;  /* 0x0000000103037824 */ /* 0x000fe200028e0600 */
[----:B------:R-:W-:Y:S01]  /*8ac0*/  ISETP.GE.U32.AND P1, PT, R2, UR8, PT ;  /* 0x0000000802007c0c */ /* 0x000fe2000bf26070 */
[----:B------:R-:W-:Y:S01]  /*8ad0*/  IMAD R15, R11, -0x5, R6 ;  /* 0xfffffffb0b0f7824 */ /* 0x000fe200078e0206 */
[----:B------:R-:W-:Y:S01]  /*8ae0*/  LOP3.LUT R12, R12, R5, RZ, 0x3c, !PT ;  /* 0x000000050c0c7212 */ /* 0x000fe200078e3cff */
[----:B------:R-:W-:Y:S01]  /*8af0*/  IMAD.MOV.U32 R6, RZ, RZ, -0x1 ;  /* 0xffffffffff067424 */ /* 0x000fe200078e00ff */
[----:B------:R-:W-:Y:S01]  /*8b00*/  ISETP.GE.U32.AND.EX P1, PT, R3, UR9, PT, P1 ;  /* 0x0000000903007c0c */ /* 0x000fe2000bf26110 */
[----:B------:R-:W-:Y:S01]  /*8b10*/  IMAD.MOV.U32 R5, RZ, RZ, -0x1 ;  /* 0xffffffffff057424 */ /* 0x000fe200078e00ff */
[----:B------:R-:W-:-:S02]  /*8b20*/  @P4 LOP3.LUT R12, R12, 0x1, R11, 0x78, !PT ;  /* 0x000000010c0c4812 */ /* 0x000fc400078e780b */
[----:B0-----:R-:W-:-:S09]  /*8b30*/  PRMT R10, RZ, 0x7610, R10 ;  /* 0x00007610ff0a7816 */ /* 0x001fd2000000000a */
[----:B------:R-:W-:Y:S05]  /*8b40*/  @P1 BRA `(.L_x_183) ;  /* 0x00000004004c1947 */ /* 0x000fea0003800000 */
[----:B------:R-:W0:Y:S01]  /*8b50*/  S2R R17, SR_CTAID.X ;  /* 0x0000000000117919 */ /* 0x000e220000002500 */
[----:B------:R-:W-:Y:S01]  /*8b60*/  ULDC.64 UR8, c[0x0][0x628] ;  /* 0x00018a0000087ab9 */ /* 0x000fe20000000a00 */
[----:B------:R-:W1:Y:S01]  /*8b70*/  LDC R18, c[0x0][0x144] ;  /* 0x00005100ff127b82 */ /* 0x000e620000000800 */
[----:B------:R-:W-:Y:S01]  /*8b80*/  ISETP.NE.U32.AND P1, PT, RZ, UR8, PT ;  /* 0x00000008ff007c0c */ /* 0x000fe2000bf25070 */
[----:B------:R-:W2:Y:S01]  /*8b90*/  S2R R6, SR_CTAID.Y ;  /* 0x0000000000067919 */ /* 0x000ea20000002600 */
[----:B------:R-:W-:Y:S01]  /*8ba0*/  ULDC UR10, c[0x0][0x150] ;  /* 0x00005400000a7ab9 */ /* 0x000fe20000000800 */
[----:B------:R-:W-:Y:S01]  /*8bb0*/  ULDC UR11, c[0x0][0x630] ;  /* 0x00018c00000b7ab9 */ /* 0x000fe20000000800 */
[----:B------:R-:W-:Y:S01]  /*8bc0*/  ISETP.NE.AND.EX P1, PT, RZ, UR9, PT, P1 ;  /* 0x00000009ff007c0c */ /* 0x000fe2000bf25310 */
[----:B------:R-:W-:Y:S01]  /*8bd0*/  IMAD.MOV.U32 R4, RZ, RZ, R2 ;  /* 0x000000ffff047224 */ /* 0x000fe200078e0002 */
[----:B0-----:R-:W-:-:S05]  /*8be0*/  I2FP.F32.U32 R5, R17 ;  /* 0x0000001100057245 */ /* 0x001fca0000201000 */
[----:B------:R-:W-:Y:S01]  /*8bf0*/  FMUL R20, R5, UR10 ;  /* 0x0000000a05147c20 */ /* 0x000fe20008400000 */
[----:B------:R-:W-:-:S05]  /*8c00*/  IMAD.MOV.U32 R5, RZ, RZ, R3 ;  /* 0x000000ffff057224 */ /* 0x000fca00078e0003 */
[----:B--2---:R-:W-:Y:S05]  /*8c10*/  @!P1 BRA `(.L_x_184) ;  /* 0x0000000000289947 */ /* 0x004fea0003800000 */
[----:B------:R-:W-:Y:S02]  /*8c20*/  ULDC UR10, c[0x0][0x634] ;  /* 0x00018d00000a7ab9 */ /* 0x000fe40000000800 */
[----:B------:R-:W-:-:S05]  /*8c30*/  IADD3 R5, P1, R2, UR10, RZ ;  /* 0x0000000a02057c10 */ /* 0x000fca000ff3e0ff */
[----:B------:R-:W-:-:S04]  /*8c40*/  IMAD.X R19, RZ, RZ, R3, P1 ;  /* 0x000000ffff137224 */ /* 0x000fc800008e0603 */
[----:B------:R-:W-:-:S04]  /*8c50*/  IMAD.WIDE.U32 R10, R19, UR8, RZ ;  /* 0x00000008130a7c25 */ /* 0x000fc8000f8e00ff */
[----:B------:R-:W-:-:S04]  /*8c60*/  IMAD.WIDE.U32 R10, P1, R5, UR9, R10 ;  /* 0x00000009050a7c25 */ /* 0x000fc8000f82000a */
[----:B------:R-:W-:-:S04]  /*8c70*/  IMAD.WIDE.U32 R4, R5, UR8, RZ ;  /* 0x0000000805047c25 */ /* 0x000fc8000f8e00ff */
[----:B------:R-:W-:Y:S01]  /*8c80*/  IMAD.MOV.U32 R4, RZ, RZ, R11 ;  /* 0x000000ffff047224 */ /* 0x000fe200078e000b */
[----:B------:R-:W-:Y:S01]  /*8c90*/  IADD3 RZ, P4, R5, R10, RZ ;  /* 0x0000000a05ff7210 */ /* 0x000fe20007f9e0ff */
[----:B------:R-:W-:-:S04]  /*8ca0*/  IMAD.X R5, RZ, RZ, RZ, P1 ;  /* 0x000000ffff057224 */ /* 0x000fc800008e06ff */
[----:B------:R-:W-:-:S08]  /*8cb0*/  IMAD.WIDE.U32.X R4, R19, UR9, R4, P4 ;  /* 0x0000000913047c25 */ /* 0x000fd0000a0e0404 */
.L_x_184:
[--C-:B------:R-:W-:Y:S01]  /*8cc0*/  SHF.R.U64 R16, R4, UR11, R5.reuse ;  /* 0x0000000b04107c19 */ /* 0x100fe20008001205 */
[----:B------:R-:W0:Y:S01]  /*8cd0*/  F2I.U32.TRUNC.NTZ R20, R20 ;  /* 0x0000001400147305 */ /* 0x000e22000020f000 */
[----:B------:R-:W-:Y:S01]  /*8ce0*/  SHF.R.U32.HI R4, RZ, UR11, R5 ;  /* 0x0000000bff047c19 */ /* 0x000fe20008011605 */
[----:B------:R-:W-:Y:S01]  /*8cf0*/  ULDC.64 UR8, c[0x0][0x620] ;  /* 0x0001880000087ab9 */ /* 0x000fe20000000a00 */
[----:B------:R-:W-:Y:S01]  /*8d00*/  IADD3 R11, P1, RZ, -R16, RZ ;  /* 0x80000010ff0b7210 */ /* 0x000fe20007f3e0ff */
[----:B------:R-:W-:Y:S01]  /*8d10*/  ULDC.64 UR10, c[0x0][0x640] ;  /* 0x00019000000a7ab9 */ /* 0x000fe20000000a00 */
[----:B------:R-:W2:Y:S03]  /*8d20*/  LDC R21, c[0x0][0x148] ;  /* 0x00005200ff157b82 */ /* 0x000ea60000000800 */
[----:B------:R-:W-:Y:S01]  /*8d30*/  IMAD.X R4, RZ, RZ, ~R4, P1 ;  /* 0x000000ffff047224 */ /* 0x000fe200008e0e04 */
[----:B------:R-:W-:-:S03]  /*8d40*/  ISETP.NE.U32.AND P1, PT, RZ, UR10, PT ;  /* 0x0000000aff007c0c */ /* 0x000fc6000bf25070 */
[----:B------:R-:W-:Y:S01]  /*8d50*/  IMAD R10, R4, UR8, RZ ;  /* 0x00000008040a7c24 */ /* 0x000fe2000f8e02ff */
[----:B------:R-:W-:Y:S01]  /*8d60*/  ISETP.NE.AND.EX P1, PT, RZ, UR11, PT, P1 ;  /* 0x0000000bff007c0c */ /* 0x000fe2000bf25310 */
[----:B------:R-:W-:Y:S01]  /*8d70*/  IMAD.WIDE.U32 R4, R11, UR8, R2 ;  /* 0x000000080b047c25 */ /* 0x000fe2000f8e0002 */
[----:B------:R-:W-:-:S03]  /*8d80*/  ULDC UR8, c[0x0][0x618] ;  /* 0x0001860000087ab9 */ /* 0x000fc60000000800 */
[----:B------:R-:W-:Y:S01]  /*8d90*/  IMAD R11, R11, UR9, R10 ;  /* 0x000000090b0b7c24 */ /* 0x000fe2000f8e020a */
[----:B------:R-:W-:Y:S01]  /*8da0*/  ULDC UR9, c[0x0][0x154] ;  /* 0x0000550000097ab9 */ /* 0x000fe20000000800 */
[----:B0-----:R-:W-:Y:S02]  /*8db0*/  IMAD.MOV R10, RZ, RZ, -R20 ;  /* 0x000000ffff0a7224 */ /* 0x001fe400078e0a14 */
[----:B------:R-:W-:Y:S02]  /*8dc0*/  IMAD.IADD R5, R5, 0x1, R11 ;  /* 0x0000000105057824 */ /* 0x000fe400078e020b */
[----:B-1----:R-:W-:Y:S01]  /*8dd0*/  IMAD R17, R18, R10, R17 ;  /* 0x0000000a12117224 */ /* 0x002fe200078e0211 */
[----:B------:R-:W-:Y:S02]  /*8de0*/  I2FP.F32.U32 R10, R6 ;  /* 0x00000006000a7245 */ /* 0x000fe40000201000 */
[--C-:B------:R-:W-:Y:S02]  /*8df0*/  SHF.R.U64 R18, R4, UR8, R5.reuse ;  /* 0x0000000804127c19 */ /* 0x100fe40008001205 */
[----:B------:R-:W-:Y:S01]  /*8e00*/  SHF.R.U32.HI R5, RZ, UR8, R5 ;  /* 0x00000008ff057c19 */ /* 0x000fe20008011605 */
[----:B------:R-:W-:Y:S01]  /*8e10*/  FMUL R10, R10, UR9 ;  /* 0x000000090a0a7c20 */ /* 0x000fe20008400000 */
[----:B------:R-:W-:-:S02]  /*8e20*/  ULDC UR8, c[0x0][0x608] ;  /* 0x0001820000087ab9 */ /* 0x000fc40000000800 */
[--C-:B------:R-:W-:Y:S01]  /*8e30*/  SHF.R.U64 R20, R18, UR8, R5.reuse ;  /* 0x0000000812147c19 */ /* 0x100fe20008001205 */
[----:B------:R0:W1:Y:S01]  /*8e40*/  F2I.U32.TRUNC.NTZ R22, R10 ;  /* 0x0000000a00167305 */ /* 0x000062000020f000 */
[----:B------:R-:W-:Y:S01]  /*8e50*/  SHF.R.U32.HI R5, RZ, UR8, R5 ;  /* 0x00000008ff057c19 */ /* 0x000fe20008011605 */
[----:B------:R-:W-:-:S03]  /*8e60*/  ULDC UR8, c[0x0][0x658] ;  /* 0x0001960000087ab9 */ /* 0x000fc60000000800 */
[--C-:B------:R-:W-:Y:S02]  /*8e70*/  SHF.R.U64 R19, R20, UR8, R5.reuse ;  /* 0x0000000814137c19 */ /* 0x100fe40008001205 */
[----:B------:R-:W-:-:S03]  /*8e80*/  SHF.R.U32.HI R23, RZ, UR8, R5 ;  /* 0x00000008ff177c19 */ /* 0x000fc60008011605 */
[----:B------:R-:W-:Y:S02]  /*8e90*/  IMAD.MOV.U32 R4, RZ, RZ, R19 ;  /* 0x000000ffff047224 */ /* 0x000fe400078e0013 */
[----:B------:R-:W-:Y:S01]  /*8ea0*/  IMAD.MOV.U32 R5, RZ, RZ, R23 ;  /* 0x000000ffff057224 */ /* 0x000fe200078e0017 */
[----:B0-----:R-:W-:Y:S06]  /*8eb0*/  @!P1 BRA `(.L_x_185) ;  /* 0x0000000000289947 */ /* 0x001fec0003800000 */
        /* <DEDUP_REMOVED lines=10> */
.L_x_185:
[----:B------:R-:W-:Y:S01]  /*8f60*/  ULDC UR8, c[0x0][0x648] ;  /* 0x0001920000087ab9 */ /* 0x000fe20000000800 */
[----:B-1----:R-:W-:Y:S01]  /*8f70*/  IMAD.MOV R22, RZ, RZ, -R22 ;  /* 0x000000ffff167224 */ /* 0x002fe200078e0a16 */
[----:B------:R-:W-:Y:S01]  /*8f80*/  SHF.R.U64 R5, R4, UR8, R5 ;  /* 0x0000000804057c19 */ /* 0x000fe20008001205 */
[----:B------:R-:W-:Y:S01]  /*8f90*/  ULDC UR8, c[0x0][0x638] ;  /* 0x00018e0000087ab9 */ /* 0x000fe20000000800 */
[----:B------:R-:W-:Y:S01]  /*8fa0*/  LOP3.LUT R4, R20, UR14, RZ, 0xc0, !PT ;  /* 0x0000000e14047c12 */ /* 0x000fe2000f8ec0ff */
[----:B--2---:R-:W-:Y:S01]  /*8fb0*/  @P2 IMAD R17, R21, R22, R6 ;  /* 0x0000001615112224 */ /* 0x004fe200078e0206 */
[----:B------:R-:W-:Y:S01]  /*8fc0*/  LOP3.LUT R18, R18, UR4, RZ, 0xc0, !PT ;  /* 0x0000000412127c12 */ /* 0x000fe2000f8ec0ff */
[----:B------:R-:W-:Y:S01]  /*8fd0*/  IMAD.MOV R6, RZ, RZ, -R5 ;  /* 0x000000ffff067224 */ /* 0x000fe200078e0a05 */
[----:B------:R-:W-:Y:S01]  /*8fe0*/  ULDC UR9, c[0x0][0x610] ;  /* 0x0001840000097ab9 */ /* 0x000fe20000000800 */
[----:B------:R-:W-:Y:S02]  /*8ff0*/  IMAD R4, R5, UR5, R4 ;  /* 0x0000000505047c24 */ /* 0x000fe4000f8e0204 */
[----:B------:R-:W-:Y:S01]  /*9000*/  IMAD R19, R6, UR8, R19 ;  /* 0x0000000806137c24 */ /* 0x000fe2000f8e0213 */
[----:B------:R-:W-:Y:S01]  /*9010*/  ULDC UR8, c[0x0][0x600] ;  /* 0x0001800000087ab9 */ /* 0x000fe20000000800 */
[----:B------:R-:W-:-:S02]  /*9020*/  IMAD R17, R4, UR9, R17 ;  /* 0x0000000904117c24 */ /* 0x000fc4000f8e0211 */
[----:B------:R-:W-:Y:S02]  /*9030*/  IMAD R6, R19, UR8, R18 ;  /* 0x0000000813067c24 */ /* 0x000fe4000f8e0212 */
[----:B------:R-:W-:Y:S02]  /*9040*/  IMAD.MOV.U32 R10, RZ, RZ, 0x1 ;  /* 0x00000001ff0a7424 */ /* 0x000fe400078e00ff */
[----:B------:R-:W-:Y:S01]  /*9050*/  IMAD.MOV.U32 R4, RZ, RZ, R16 ;  /* 0x000000ffff047224 */ /* 0x000fe200078e0010 */
[----:B------:R-:W-:Y:S02]  /*9060*/  SEL R5, R6, R17, !P2 ;  /* 0x0000001106057207 */ /* 0x000fe40005000000 */
[----:B------:R-:W-:-:S07]  /*9070*/  SEL R6, R17, R6, !P2 ;  /* 0x0000000611067207 */ /* 0x000fce0005000000 */
.L_x_183:
[----:B------:R-:W-:Y:S05]  /*9080*/  BSYNC B1 ;  /* 0x0000000000017941 */ /* 0x000fea0003800000 */
.L_x_182:
[----:B------:R-:W-:-:S13]  /*9090*/  LOP3.LUT P1, RZ, R10, 0xff, RZ, 0xc0, !PT ;  /* 0x000000ff0aff7812 */ /* 0x000fda000782c0ff */
[----:B------:R-:W-:Y:S05]  /*90a0*/  @P1 BRA `(.L_x_186) ;  /* 0xfffffff400301947 */ /* 0x000fea000383ffff */
[----:B------:R-:W-:Y:S05]  /*90b0*/  BSYNC B0 ;  /* 0x0000000000007941 */ /* 0x000fea0003800000 */
.L_x_174:
[----:B------:R-:W-:-:S03]  /*90c0*/  UMOV UR8, 0xffffffff ;  /* 0xffffffff00087882 */ /* 0x000fc60000000000 */
[----:B------:R-:W-:Y:S05]  /*90d0*/  BRA.DIV UR8, `(.L_x_187) ;  /* 0x0000000608707947 */ /* 0x000fea000b800000 */
[----:B------:R-:W-:-:S13]  /*90e0*/  ELECT P0, URZ, PT ;  /* 0x00000000003f782f */ /* 0x000fda0003800000 */
.L_x_204:
[----:B------:R-:W-:Y:S04]  /*90f0*/  BSSY B0, `(.L_x_188) ;  /* 0x0000034000007945 */ /* 0x000fe80003800000 */
[----:B------:R-:W-:Y:S05]  /*9100*/  @!P0 BRA `(.L_x_189) ;  /* 0x0000000000c88947 */ /* 0x000fea0003800000 */
[----:B------:R-:W-:-:S04]  /*9110*/  LOP3.LUT R7, R7, 0x2, RZ, 0xfc, !PT ;  /* 0x0000000207077812 */ /* 0x000fc800078efcff */
[----:B------:R-:W-:-:S13]  /*9120*/  ISETP.NE.AND P0, PT, R7, 0x3, PT ;  /* 0x000000030700780c */ /* 0x000fda0003f05270 */
[----:B------:R-:W-:Y:S05]  /*9130*/  @!P0 BRA `(.L_x_190) ;  /* 0x0000000000048947 */ /* 0x000fea0003800000 */
[----:B------:R-:W-:Y:S01]  /*9140*/  BPT.TRAP 0x1 ;  /* 0x000000040000795c */ /* 0x000fe20000300000 */
.L_x_190:
[----:B------:R-:W0:Y:S01]  /*9150*/  S2R R3, SR_CgaCtaId ;  /* 0x0000000000037919 */ /* 0x000e220000008800 */
[----:B------:R-:W-:Y:S02]  /*9160*/  MOV R0, 0x400 ;  /* 0x0000040000007802 */ /* 0x000fe40000000f00 */
[----:B------:R-:W-:Y:S02]  /*9170*/  SHF.L.U32 R2, R12, 0x1f, RZ ;  /* 0x0000001f0c027819 */ /* 0x000fe400000006ff */
[----:B0-----:R-:W-:-:S05]  /*9180*/  LEA R0, R3, R0, 0x18 ;  /* 0x0000000003007211 */ /* 0x001fca00078ec0ff */
[----:B------:R-:W-:-:S04]  /*9190*/  VIADD R0, R0, 0x28 ;  /* 0x0000002800007836 */ /* 0x000fc80000000000 */
[C---:B------:R-:W-:Y:S02]  /*91a0*/  IMAD R5, R15.reuse, 0x8, R0 ;  /* 0x000000080f057824 */ /* 0x040fe400078e0200 */
[----:B------:R-:W-:Y:S02]  /*91b0*/  VIADD R15, R15, 0x1 ;  /* 0x000000010f0f7836 */ /* 0x000fe40000000000 */
[----:B------:R-:W0:Y:S03]  /*91c0*/  SYNCS.PHASECHK.TRANS64.TRYWAIT P0, [R5+URZ], R2 ;  /* 0x00000002050075a7 */ /* 0x000e26000800017f */
[----:B------:R-:W-:-:S04]  /*91d0*/  ISETP.NE.AND P1, PT, R15, 0x5, PT ;  /* 0x000000050f00780c */ /* 0x000fc80003f25270 */
[----:B------:R-:W-:Y:S02]  /*91e0*/  SEL R3, RZ, 0x1, P1 ;  /* 0x00000001ff037807 */ /* 0x000fe40000800000 */
[----:B------:R-:W-:Y:S02]  /*91f0*/  SEL R15, R15, RZ, P1 ;  /* 0x000000ff0f0f7207 */ /* 0x000fe40000800000 */
[----:B------:R-:W-:-:S03]  /*9200*/  LOP3.LUT R12, R12, R3, RZ, 0x3c, !PT ;  /* 0x000000030c0c7212 */ /* 0x000fc600078e3cff */
[----:B------:R-:W-:Y:S01]  /*9210*/  IMAD R7, R15, 0x8, R0 ;  /* 0x000000080f077824 */ /* 0x000fe200078e0200 */
[----:B------:R-:W-:Y:S01]  /*9220*/  SHF.L.U32 R4, R12, 0x1f, RZ ;  /* 0x0000001f0c047819 */ /* 0x000fe200000006ff */
[----:B0-----:R-:W-:Y:S06]  /*9230*/  @!P0 BRA `(.L_x_191) ;  /* 0x00000004003c8947 */ /* 0x001fec0003800000 */
.L_x_205:
[----:B------:R-:W1:Y:S01]  /*9240*/  SYNCS.PHASECHK.TRANS64.TRYWAIT P0, [R7+URZ], R4 ;  /* 0x00000004070075a7 */ /* 0x000e62000800017f */
[----:B0-----:R-:W-:-:S05]  /*9250*/  VIADD R2, R15, 0x1 ;  /* 0x000000010f027836 */ /* 0x001fca0000000000 */
[----:B------:R-:W-:-:S04]  /*9260*/  ISETP.NE.AND P1, PT, R2, 0x5, PT ;  /* 0x000000050200780c */ /* 0x000fc80003f25270 */
[----:B------:R-:W-:Y:S02]  /*9270*/  SEL R3, RZ, 0x1, P1 ;  /* 0x00000001ff037807 */ /* 0x000fe40000800000 */
[----:B------:R-:W-:Y:S02]  /*9280*/  SEL R9, R2, RZ, P1 ;  /* 0x000000ff02097207 */ /* 0x000fe40000800000 */
[----:B------:R-:W-:-:S03]  /*9290*/  LOP3.LUT R12, R12, R3, RZ, 0x3c, !PT ;  /* 0x000000030c0c7212 */ /* 0x000fc600078e3cff */
[----:B------:R-:W-:Y:S01]  /*92a0*/  IMAD R8, R9, 0x8, R0 ;  /* 0x0000000809087824 */ /* 0x000fe200078e0200 */
[----:B------:R-:W-:Y:S01]  /*92b0*/  SHF.L.U32 R5, R12, 0x1f, RZ ;  /* 0x0000001f0c057819 */ /* 0x000fe200000006ff */
[----:B-1----:R-:W-:Y:S06]  /*92c0*/  @!P0 BRA `(.L_x_192) ;  /* 0x00000004002c8947 */ /* 0x002fec0003800000 */
.L_x_206:
[----:B------:R-:W1:Y:S01]  /*92d0*/  SYNCS.PHASECHK.TRANS64.TRYWAIT P0, [R8+URZ], R5 ;  /* 0x00000005080075a7 */ /* 0x000e62000800017f */
[----:B------:R-:W-:-:S05]  /*92e0*/  VIADD R2, R9, 0x1 ;  /* 0x0000000109027836 */ /* 0x000fca0000000000 */
[----:B------:R-:W-:-:S04]  /*92f0*/  ISETP.NE.AND P1, PT, R2, 0x5, PT ;  /* 0x000000050200780c */ /* 0x000fc80003f25270 */
[----:B------:R-:W-:Y:S02]  /*9300*/  SEL R3, RZ, 0x1, P1 ;  /* 0x00000001ff037807 */ /* 0x000fe40000800000 */
[----:B0-----:R-:W-:Y:S02]  /*9310*/  SEL R7, R2, RZ, P1 ;  /* 0x000000ff02077207 */ /* 0x001fe40000800000 */
[----:B------:R-:W-:-:S03]  /*9320*/  LOP3.LUT R9, R12, R3, RZ, 0x3c, !PT ;  /* 0x000000030c097212 */ /* 0x000fc600078e3cff */
[----:B------:R-:W-:Y:S01]  /*9330*/  IMAD R11, R7, 0x8, R0 ;  /* 0x00000008070b7824 */ /* 0x000fe200078e0200 */
[----:B------:R-:W-:Y:S01]  /*9340*/  SHF.L.U32 R6, R9, 0x1f, RZ ;  /* 0x0000001f09067819 */ /* 0x000fe200000006ff */
[----:B-1----:R-:W-:Y:S06]  /*9350*/  @!P0 BRA `(.L_x_193) ;  /* 0x00000004001c8947 */ /* 0x002fec0003800000 */
.L_x_207:
[----:B------:R-:W1:Y:S01]  /*9360*/  SYNCS.PHASECHK.TRANS64.TRYWAIT P0, [R11+URZ], R6 ;  /* 0x000000060b0075a7 */ /* 0x000e62000800017f */
[----:B------:R-:W-:-:S05]  /*9370*/  VIADD R2, R7, 0x1 ;  /* 0x0000000107027836 */ /* 0x000fca0000000000 */
[----:B------:R-:W-:-:S04]  /*9380*/  ISETP.NE.AND P1, PT, R2, 0x5, PT ;  /* 0x000000050200780c */ /* 0x000fc80003f25270 */
[----:B------:R-:W-:Y:S02]  /*9390*/  SEL R4, RZ, 0x1, P1 ;  /* 0x00000001ff047807 */ /* 0x000fe40000800000 */
[----:B------:R-:W-:Y:S02]  /*93a0*/  SEL R3, R2, RZ, P1 ;  /* 0x000000ff02037207 */ /* 0x000fe40000800000 */
[----:B------:R-:W-:Y:S01]  /*93b0*/  LOP3.LUT R4, R9, R4, RZ, 0x3c, !PT ;  /* 0x0000000409047212 */ /* 0x000fe200078e3cff */
[----:B-1----:R-:W-:Y:S06]  /*93c0*/  @!P0 BRA `(.L_x_194) ;  /* 0x0000000400148947 */ /* 0x002fec0003800000 */
.L_x_208:
[----:B------:R-:W-:Y:S01]  /*93d0*/  IMAD R3, R3, 0x8, R0 ;  /* 0x0000000803037824 */ /* 0x000fe200078e0200 */
[----:B------:R-:W-:-:S07]  /*93e0*/  SHF.L.U32 R0, R4, 0x1f, RZ ;  /* 0x0000001f04007819 */ /* 0x000fce00000006ff */
.L_x_195:
[----:B--2---:R2:W3:Y:S02]  /*93f0*/  SYNCS.PHASECHK.TRANS64.TRYWAIT P0, [R3+URZ], R0 ;  /* 0x00000000030075a7 */ /* 0x0044e4000800017f */
[----:B---3--:R-:W-:Y:S05]  /*9400*/  @!P0 NANOSLEEP.SYNCS 0x989680 ;  /* 0x009896800000895d */ /* 0x008fea0003900000 */
[----:B------:R-:W3:Y:S02]  /*9410*/  @!P0 SYNCS.PHASECHK.TRANS64 P0, [R3+URZ], R0 ;  /* 0x00000000030085a7 */ /* 0x000ee4000800007f */
[----:B---3--:R-:W-:Y:S05]  /*9420*/  @!P0 BRA `(.L_x_195) ;  /* 0xfffffffc00f08947 */ /* 0x008fea000383ffff */
.L_x_189:
[----:B------:R-:W-:Y:S05]  /*9430*/  BSYNC B0 ;  /* 0x0000000000007941 */ /* 0x000fea0003800000 */
.L_x_188:
[----:B------:R-:W-:Y:S05]  /*9440*/  EXIT ;  /* 0x000000000000794d */ /* 0x000fea0003800000 */
.L_x_19:
[----:B0-----:R-:W-:-:S04]  /*9450*/  IMAD.U32 R19, RZ, RZ, UR11 ;  /* 0x0000000bff137e24 */ /* 0x001fc8000f8e00ff */
[----:B------:R0:W1:Y:S03]  /*9460*/  SYNCS.PHASECHK.TRANS64.TRYWAIT P0, [R19+URZ+-0x8], R18 ;  /* 0xfffff812130075a7 */ /* 0x000066000800017f */
[----:B-1----:R-:W-:Y:S05]  /*9470*/  @!P0 NANOSLEEP.SYNCS 0x989680 ;  /* 0x009896800000895d */ /* 0x002fea0003900000 */
[----:B------:R-:W1:Y:S02]  /*9480*/  @!P0 SYNCS.PHASECHK.TRANS64 P0, [R19+URZ+-0x8], R18 ;  /* 0xfffff812130085a7 */ /* 0x000e64000800007f */
[----:B-1----:R-:W-:Y:S05]  /*9490*/  @!P0 BRA `(.L_x_19) ;  /* 0xfffffffc00ec8947 */ /* 0x002fea000383ffff */
[----:B------:R-:W-:Y:S05]  /*94a0*/  BRA `(.L_x_196) ;  /* 0xffffff8000807947 */ /* 0x000fea000383ffff */
.L_x_24:
[----:B-1----:R-:W-:-:S04]  /*94b0*/  IMAD.U32 R19, RZ, RZ, UR6 ;  /* 0x00000006ff137e24 */ /* 0x002fc8000f8e00ff */
[----:B------:R1:W4:Y:S03]  /*94c0*/  SYNCS.PHASECHK.TRANS64.TRYWAIT P0, [R19+URZ], R18 ;  /* 0x00000012130075a7 */ /* 0x000326000800017f */
[----:B----4-:R-:W-:Y:S05]  /*94d0*/  @!P0 NANOSLEEP.SYNCS 0x989680 ;  /* 0x009896800000895d */ /* 0x010fea0003900000 */
[----:B------:R-:W4:Y:S02]  /*94e0*/  @!P0 SYNCS.PHASECHK.TRANS64 P0, [R19+URZ], R18 ;  /* 0x00000012130085a7 */ /* 0x000f24000800007f */
[----:B----4-:R-:W-:Y:S05]  /*94f0*/  @!P0 BRA `(.L_x_24) ;  /* 0xfffffffc00ec8947 */ /* 0x010fea000383ffff */
[----:B------:R-:W-:Y:S05]  /*9500*/  BRA `(.L_x_23) ;  /* 0xffffff8400ac7947 */ /* 0x000fea000383ffff */
.L_x_30:
[----:B-1----:R-:W-:-:S04]  /*9510*/  IMAD.U32 R21, RZ, RZ, UR16 ;  /* 0x00000010ff157e24 */ /* 0x002fc8000f8e00ff */
[----:B------:R1:W4:Y:S03]  /*9520*/  SYNCS.PHASECHK.TRANS64.TRYWAIT P0, [R21+URZ], R20 ;  /* 0x00000014150075a7 */ /* 0x000326000800017f */
[----:B----4-:R-:W-:Y:S05]  /*9530*/  @!P0 NANOSLEEP.SYNCS 0x989680 ;  /* 0x009896800000895d */ /* 0x010fea0003900000 */
[----:B------:R-:W4:Y:S02]  /*9540*/  @!P0 SYNCS.PHASECHK.TRANS64 P0, [R21+URZ], R20 ;  /* 0x00000014150085a7 */ /* 0x000f24000800007f */
[----:B----4-:R-:W-:Y:S05]  /*9550*/  @!P0 BRA `(.L_x_30) ;  /* 0xfffffffc00ec8947 */ /* 0x010fea000383ffff */
[----:B------:R-:W-:Y:S05]  /*9560*/  BRA `(.L_x_29) ;  /* 0xffffff9000147947 */ /* 0x000fea000383ffff */
.L_x_38:
[----:B0-----:R-:W-:-:S04]  /*9570*/  IMAD.U32 R19, RZ, RZ, UR11 ;  /* 0x0000000bff137e24 */ /* 0x001fc8000f8e00ff */
[----:B------:R0:W1:Y:S03]  /*9580*/  SYNCS.PHASECHK.TRANS64.TRYWAIT P0, [R19+URZ+0x8], R18 ;  /* 0x00000812130075a7 */ /* 0x000066000800017f */
[----:B-1----:R-:W-:Y:S05]  /*9590*/  @!P0 NANOSLEEP.SYNCS 0x989680 ;  /* 0x009896800000895d */ /* 0x002fea0003900000 */
[----:B------:R-:W1:Y:S02]  /*95a0*/  @!P0 SYNCS.PHASECHK.TRANS64 P0, [R19+URZ+0x8], R18 ;  /* 0x00000812130085a7 */ /* 0x000e64000800007f */
[----:B-1----:R-:W-:Y:S05]  /*95b0*/  @!P0 BRA `(.L_x_38) ;  /* 0xfffffffc00ec8947 */ /* 0x002fea000383ffff */
[----:B------:R-:W-:Y:S05]  /*95c0*/  BRA `(.L_x_197) ;  /* 0xffffff9c00b07947 */ /* 0x000fea000383ffff */
.L_x_175:
[----:B------:R-:W-:Y:S01]  /*95d0*/  BSSY B1, `(.L_x_198) ;  /* 0x0000006000017945 */ /* 0x000fe20003800000 */
[----:B------:R-:W-:-:S07]  /*95e0*/  IMAD.MOV.U32 R10, RZ, RZ, -0x1 ;  /* 0xffffffffff0a7424 */ /* 0x000fce00078e00ff */
[----:B------:R-:W-:Y:S05]  /*95f0*/  WARPSYNC.COLLECTIVE R10, `(.L_x_199) ;  /* 0x000000000a0c7348 */ /* 0x000fea0003c00000 */
[----:B------:R-:W-:Y:S02]  /*9600*/  ELECT P1, UR62, PT ;  /* 0x00000000003e782f */ /* 0x000fe40003820000 */
[----:B------:R-:W-:Y:S01]  /*9610*/  MOV R10, UR62 ;  /* 0x0000003e000a7c02 */ /* 0x000fe20008000f00 */
[----:B------:R-:W-:Y:S10]  /*9620*/  ENDCOLLECTIVE ;  /* 0x000000000000791b */ /* 0x000ff40003800000 */
.L_x_199:
[----:B------:R-:W-:Y:S05]  /*9630*/  BSYNC B1 ;  /* 0x0000000000017941 */ /* 0x000fea0003800000 */
.L_x_198:
[----:B------:R-:W-:Y:S05]  /*9640*/  BRA `(.L_x_200) ;  /* 0xffffffec00d47947 */ /* 0x000fea000383ffff */
.L_x_178:
[----:B-1----:R1:W2:Y:S02]  /*9650*/  SYNCS.PHASECHK.TRANS64.TRYWAIT P1, [R19+URZ+0x28], R10 ;  /* 0x0000280a130075a7 */ /* 0x0022a4000802017f */
[----:B--2---:R-:W-:Y:S05]  /*9660*/  @!P1 NANOSLEEP.SYNCS 0x989680 ;  /* 0x009896800000995d */ /* 0x004fea0003900000 */
[----:B------:R-:W2:Y:S02]  /*9670*/  @!P1 SYNCS.PHASECHK.TRANS64 P1, [R19+URZ+0x28], R10 ;  /* 0x0000280a130095a7 */ /* 0x000ea4000802007f */
[----:B--2---:R-:W-:Y:S05]  /*9680*/  @!P1 BRA `(.L_x_178) ;  /* 0xfffffffc00f09947 */ /* 0x004fea000383ffff */
[----:B------:R-:W-:Y:S05]  /*9690*/  BRA `(.L_x_201) ;  /* 0xfffffff0000c7947 */ /* 0x000fea000383ffff */
.L_x_187:
[----:B------:R-:W-:Y:S01]  /*96a0*/  BSSY B0, `(.L_x_202) ;  /* 0x0000006000007945 */ /* 0x000fe20003800000 */
[----:B------:R-:W-:-:S07]  /*96b0*/  IMAD.MOV.U32 R10, RZ, RZ, -0x1 ;  /* 0xffffffffff0a7424 */ /* 0x000fce00078e00ff */
[----:B------:R-:W-:Y:S05]  /*96c0*/  WARPSYNC.COLLECTIVE R10, `(.L_x_203) ;  /* 0x000000000a0c7348 */ /* 0x000fea0003c00000 */
[----:B------:R-:W-:Y:S02]  /*96d0*/  ELECT P1, UR62, PT ;  /* 0x00000000003e782f */ /* 0x000fe40003820000 */
[----:B------:R-:W-:Y:S01]  /*96e0*/  MOV R10, UR62 ;  /* 0x0000003e000a7c02 */ /* 0x000fe20008000f00 */
[----:B------:R-:W-:Y:S10]  /*96f0*/  ENDCOLLECTIVE ;  /* 0x000000000000791b */ /* 0x000ff40003800000 */
.L_x_203:
[----:B------:R-:W-:Y:S05]  /*9700*/  BSYNC B0 ;  /* 0x0000000000007941 */ /* 0x000fea0003800000 */
.L_x_202:
[----:B------:R-:W-:Y:S01]  /*9710*/  PLOP3.LUT P0, PT, P1, PT, PT, 0x80, 0x0 ;  /* 0x000000000000781c */ /* 0x000fe20000f0f070 */
[----:B------:R-:W-:-:S12]  /*9720*/  BRA `(.L_x_204) ;  /* 0xfffffff800707947 */ /* 0x000fd8000383ffff */
.L_x_191:
[----:B0-----:R0:W1:Y:S02]  /*9730*/  SYNCS.PHASECHK.TRANS64.TRYWAIT P0, [R5+URZ], R2 ;  /* 0x00000002050075a7 */ /* 0x001064000800017f */
[----:B-1----:R-:W-:Y:S05]  /*9740*/  @!P0 NANOSLEEP.SYNCS 0x989680 ;  /* 0x009896800000895d */ /* 0x002fea0003900000 */
[----:B------:R-:W1:Y:S02]  /*9750*/  @!P0 SYNCS.PHASECHK.TRANS64 P0, [R5+URZ], R2 ;  /* 0x00000002050085a7 */ /* 0x000e64000800007f */
[----:B-1----:R-:W-:Y:S05]  /*9760*/  @!P0 BRA `(.L_x_191) ;  /* 0xfffffffc00f08947 */ /* 0x002fea000383ffff */
[----:B------:R-:W-:Y:S05]  /*9770*/  BRA `(.L_x_205) ;  /* 0xfffffff800b07947 */ /* 0x000fea000383ffff */
.L_x_192:
[----:B0-----:R0:W1:Y:S02]  /*9780*/  SYNCS.PHASECHK.TRANS64.TRYWAIT P0, [R7+URZ], R4 ;  /* 0x00000004070075a7 */ /* 0x001064000800017f */
[----:B-1----:R-:W-:Y:S05]  /*9790*/  @!P0 NANOSLEEP.SYNCS 0x989680 ;  /* 0x009896800000895d */ /* 0x002fea0003900000 */
[----:B------:R-:W1:Y:S02]  /*97a0*/  @!P0 SYNCS.PHASECHK.TRANS64 P0, [R7+URZ], R4 ;  /* 0x00000004070085a7 */ /* 0x000e64000800007f */
[----:B-1----:R-:W-:Y:S05]  /*97b0*/  @!P0 BRA `(.L_x_192) ;  /* 0xfffffffc00f08947 */ /* 0x002fea000383ffff */
[----:B------:R-:W-:Y:S05]  /*97c0*/  BRA `(.L_x_206) ;  /* 0xfffffff800c07947 */ /* 0x000fea000383ffff */
.L_x_193:
[----:B0-----:R0:W1:Y:S02]  /*97d0*/  SYNCS.PHASECHK.TRANS64.TRYWAIT P0, [R8+URZ], R5 ;  /* 0x00000005080075a7 */ /* 0x001064000800017f */
[----:B-1----:R-:W-:Y:S05]  /*97e0*/  @!P0 NANOSLEEP.SYNCS 0x989680 ;  /* 0x009896800000895d */ /* 0x002fea0003900000 */
[----:B------:R-:W1:Y:S02]  /*97f0*/  @!P0 SYNCS.PHASECHK.TRANS64 P0, [R8+URZ], R5 ;  /* 0x00000005080085a7 */ /* 0x000e64000800007f */
[----:B-1----:R-:W-:Y:S05]  /*9800*/  @!P0 BRA `(.L_x_193) ;  /* 0xfffffffc00f08947 */ /* 0x002fea000383ffff */
[----:B------:R-:W-:Y:S05]  /*9810*/  BRA `(.L_x_207) ;  /* 0xfffffff800d07947 */ /* 0x000fea000383ffff */
.L_x_194:
[----:B-1----:R1:W2:Y:S02]  /*9820*/  SYNCS.PHASECHK.TRANS64.TRYWAIT P0, [R11+URZ], R6 ;  /* 0x000000060b0075a7 */ /* 0x0022a4000800017f */
[----:B--2---:R-:W-:Y:S05]  /*9830*/  @!P0 NANOSLEEP.SYNCS 0x989680 ;  /* 0x009896800000895d */ /* 0x004fea0003900000 */
[----:B------:R-:W2:Y:S02]  /*9840*/  @!P0 SYNCS.PHASECHK.TRANS64 P0, [R11+URZ], R6 ;  /* 0x000000060b0085a7 */ /* 0x000ea4000800007f */
[----:B--2---:R-:W-:Y:S05]  /*9850*/  @!P0 BRA `(.L_x_194) ;  /* 0xfffffffc00f08947 */ /* 0x004fea000383ffff */
[----:B------:R-:W-:Y:S05]  /*9860*/  BRA `(.L_x_208) ;  /* 0xfffffff800d87947 */ /* 0x000fea000383ffff */
.L_x_209:
[----:B------:R-:W-:-:S00]  /*9870*/  BRA `(.L_x_209) ;  /* 0xfffffffc00fc7947 */ /* 0x000fc0000383ffff */
[----:B------:R-:W-:-:S00]  /*9880*/  NOP ;  /* 0x0000000000007918 */ /* 0x000fc00000000000 */
[----:B------:R-:W-:-:S00]  /*9890*/  NOP ;  /* 0x0000000000007918 */ /* 0x000fc00000000000 */
[----:B------:R-:W-:-:S00]  /*98a0*/  NOP ;  /* 0x0000000000007918 */ /* 0x000fc00000000000 */
[----:B------:R-:W-:-:S00]  /*98b0*/  NOP ;  /* 0x0000000000007918 */ /* 0x000fc00000000000 */
[----:B------:R-:W-:-:S00]  /*98c0*/  NOP ;  /* 0x0000000000007918 */ /* 0x000fc00000000000 */
[----:B------:R-:W-:-:S00]  /*98d0*/  NOP ;  /* 0x0000000000007918 */ /* 0x000fc00000000000 */
[----:B------:R-:W-:-:S00]  /*98e0*/  NOP ;  /* 0x0000000000007918 */ /* 0x000fc00000000000 */
[----:B------:R-:W-:-:S00]  /*98f0*/  NOP ;  /* 0x0000000000007918 */ /* 0x000fc00000000000 */
.L_x_210:


//--------------------- .nv.shared._ZN7cutlass13device_kernelINS_4gemm6kernel13GemmUniversalIN4cute5tupleIJiiiiEEENS1_10collective13CollectiveMmaINS1_37MainloopSm90TmaGmmaWarpSpecializedFP8ILi5ENS5_IJNS4_1CILi2EEESB_NSA_ILi1EEEEEENS1_32KernelTmaWarpSpecializedPingpongEEENS5_IJNSA_ILi64EEENSA_ILi128EEESH_EEENS_12float_e4m3_tENS5_IJlSC_lEEESJ_SK_NS4_8TiledMMAINS4_8MMA_AtomIJNS4_4SM904GMMA31MMA_64x128x32_F32E4M3E4M3_SS_TNILNSO_7ScaleInE1ELSQ_1EEEEEENS4_6LayoutINS5_IJSC_SC_SC_EEENS5_IJNSA_ILi0EEESV_SV_EEEEENS5_IJNS4_10UnderscoreESY_SY_EEEEENS4_23SM90_TMA_LOAD_MULTICASTENS4_14ComposedLayoutINS4_7SwizzleILi3ELi4ELi3EEENS4_18smem_ptr_flag_bitsILi8EEENST_INS5_IJNSA_ILi8EEESH_EEENS5_IJSH_SC_EEEEEEEvNS4_8identityES11_S1B_vS1C_EENS_8epilogue10collective6detail29Sm90TmaWarpSpecializedAdapterINS1F_15DefaultEpilogueISJ_SK_SK_NS1E_6thread17LinearCombinationISJ_Li1EffLNS1J_9ScaleType4KindE0ELNS_15FloatRoundStyleE2ESJ_EENS1_15EpilogueDefaultEEEEEvvEEEEvNT_6ParamsE --------------------------
	.section	.nv.shared._ZN7cutlass13device_kernelINS_4gemm6kernel13GemmUniversalIN4cute5tupleIJiiiiEEENS1_10collective13CollectiveMmaINS1_37MainloopSm90TmaGmmaWarpSpecializedFP8ILi5ENS5_IJNS4_1CILi2EEESB_NSA_ILi1EEEEEENS1_32KernelTmaWarpSpecializedPingpongEEENS5_IJNSA_ILi64EEENSA_ILi128EEESH_EEENS_12float_e4m3_tENS5_IJlSC_lEEESJ_SK_NS4_8TiledMMAINS4_8MMA_AtomIJNS4_4SM904GMMA31MMA_64x128x32_F32E4M3E4M3_SS_TNILNSO_7ScaleInE1ELSQ_1EEEEEENS4_6LayoutINS5_IJSC_SC_SC_EEENS5_IJNSA_ILi0EEESV_SV_EEEEENS5_IJNS4_10UnderscoreESY_SY_EEEEENS4_23SM90_TMA_LOAD_MULTICASTENS4_14ComposedLayoutINS4_7SwizzleILi3ELi4ELi3EEENS4_18smem_ptr_flag_bitsILi8EEENST_INS5_IJNSA_ILi8EEESH_EEENS5_IJSH_SC_EEEEEEEvNS4_8identityES11_S1B_vS1C_EENS_8epilogue10collective6detail29Sm90TmaWarpSpecializedAdapterINS1F_15DefaultEpilogueISJ_SK_SK_NS1E_6thread17LinearCombinationISJ_Li1EffLNS1J_9ScaleType4KindE0ELNS_15FloatRoundStyleE2ESJ_EENS1_15EpilogueDefaultEEEEEvvEEEEvNT_6ParamsE,"aw",@nobits
	.sectionflags	@""
	.align	16
	.zero		1024


//--------------------- .nv.shared.reserved.0     --------------------------
	.section	.nv.shared.reserved.0,"aw",@nobits
	.weak		__nv_reservedSMEM_offset_0_alias
	.size		__nv_reservedSMEM_offset_0_alias, 0, 0
	.other		__nv_reservedSMEM_offset_0_alias,@"STO_CUDA_RESERVED_SHARED STV_DEFAULT"
__nv_reservedSMEM_offset_0_alias:
	.zero		0


//--------------------- .nv.global                --------------------------
	.section	.nv.global,"aw",@nobits
.nv.global:
	.type		_ZN39_INTERNAL_e4d88be4_4_k_cu_4f61dc14_38594cute1_E,@object
	.size		_ZN39_INTERNAL_e4d88be4_4_k_cu_4f61dc14_38594cute1_E,(_ZN39_INTERNAL_e4d88be4_4_k_cu_4f61dc14_38594cuda3std3__45__cpo6cbeginE - _ZN39_INTERNAL_e4d88be4_4_k_cu_4f61dc14_38594cute1_E)
_ZN39_INTERNAL_e4d88be4_4_k_cu_4f61dc14_38594cute1_E:
	.zero		1
	.type		_ZN39_INTERNAL_e4d88be4_4_k_cu_4f61dc14_38594cuda3std3__45__cpo6cbeginE,@object
	.size		_ZN39_INTERNAL_e4d88be4_4_k_cu_4f61dc14_38594cuda3std3__45__cpo6cbeginE,(_ZN39_INTERNAL_e4d88be4_4_k_cu_4f61dc14_38594cuda3std3__48in_placeE - _ZN39_INTERNAL_e4d88be4_4_k_cu_4f61dc14_38594cuda3std3__45__cpo6cbeginE)
_ZN39_INTERNAL_e4d88be4_4_k_cu_4f61dc14_38594cuda3std3__45__cpo6cbeginE:
	.zero		1
	.type		_ZN39_INTERNAL_e4d88be4_4_k_cu_4f61dc14_38594cuda3std3__48in_placeE,@object
	.size		_ZN39_INTERNAL_e4d88be4_4_k_cu_4f61dc14_38594cuda3std3__48in_placeE,(_ZN39_INTERNAL_e4d88be4_4_k_cu_4f61dc14_38594cuda3std6ranges3__45__cpo9iter_moveE - _ZN39_INTERNAL_e4d88be4_4_k_cu_4f61dc14_38594cuda3std3__48in_placeE)
_ZN39_INTERNAL_e4d88be4_4_k_cu_4f61dc14_38594cuda3std3__48in_placeE:
	.zero		1
	.type		_ZN39_INTERNAL_e4d88be4_4_k_cu_4f61dc14_38594cuda3std6ranges3__45__cpo9iter_moveE,@object
	.size		_ZN39_INTERNAL_e4d88be4_4_k_cu_4f61dc14_38594cuda3std6ranges3__45__cpo9iter_moveE,(_ZN39_INTERNAL_e4d88be4_4_k_cu_4f61dc14_38594cuda3std3__45__cpo5beginE - _ZN39_INTERNAL_e4d88be4_4_k_cu_4f61dc14_38594cuda3std6ranges3__45__cpo9iter_moveE)
_ZN39_INTERNAL_e4d88be4_4_k_cu_4f61dc14_38594cuda3std6ranges3__45__cpo9iter_moveE:
	.zero		1
	.type		_ZN39_INTERNAL_e4d88be4_4_k_cu_4f61dc14_38594cuda3std3__45__cpo5beginE,@object
	.size		_ZN39_INTERNAL_e4d88be4_4_k_cu_4f61dc14_38594cuda3std3__45__cpo5beginE,(_ZN39_INTERNAL_e4d88be4_4_k_cu_4f61dc14_38594cuda3std3__441_GLOBAL__N__e4d88be4_4_k_cu_4f61dc14_38596ignoreE - _ZN39_INTERNAL_e4d88be4_4_k_cu_4f61dc14_38594cuda3std3__45__cpo5beginE)
_ZN39_INTERNAL_e4d88be4_4_k_cu_4f61dc14_38594cuda3std3__45__cpo5beginE:
	.zero		1
	.type		_ZN39_INTERNAL_e4d88be4_4_k_cu_4f61dc14_38594cuda3std3__441_GLOBAL__N__e4d88be4_4_k_cu_4f61dc14_38596ignoreE,@object
	.size		_ZN39_INTERNAL_e4d88be4_4_k_cu_4f61dc14_38594cuda3std3__441_GLOBAL__N__e4d88be4_4_k_cu_4f61dc14_38596ignoreE,(_ZN39_INTERNAL_e4d88be4_4_k_cu_4f61dc14_38594cute7productE - _ZN39_INTERNAL_e4d88be4_4_k_cu_4f61dc14_38594cuda3std3__441_GLOBAL__N__e4d88be4_4_k_cu_4f61dc14_38596ignoreE)
_ZN39_INTERNAL_e4d88be4_4_k_cu_4f61dc14_38594cuda3std3__441_GLOBAL__N__e4d88be4_4_k_cu_4f61dc14_38596ignoreE:
	.zero		1
	.type		_ZN39_INTERNAL_e4d88be4_4_k_cu_4f61dc14_38594cute7productE,@object
	.size		_ZN39_INTERNAL_e4d88be4_4_k_cu_4f61dc14_38594cute7productE,(_ZN39_INTERNAL_e4d88be4_4_k_cu_4f61dc14_38594cuda3std3__45__cpo3endE - _ZN39_INTERNAL_e4d88be4_4_k_cu_4f61dc14_38594cute7productE)
_ZN39_INTERNAL_e4d88be4_4_k_cu_4f61dc14_38594cute7productE:
	.zero		1
	.type		_ZN39_INTERNAL_e4d88be4_4_k_cu_4f61dc14_38594cuda3std3__45__cpo3endE,@object
	.size		_ZN39_INTERNAL_e4d88be4_4_k_cu_4f61dc14_38594cuda3std3__45__cpo3endE,(_ZN39_INTERNAL_e4d88be4_4_k_cu_4f61dc14_38594cuda3std3__419piecewise_constructE - _ZN39_INTERNAL_e4d88be4_4_k_cu_4f61dc14_38594cuda3std3__45__cpo3endE)
_ZN39_INTERNAL_e4d88be4_4_k_cu_4f61dc14_38594cuda3std3__45__cpo3endE:
	.zero		1
	.type		_ZN39_INTERNAL_e4d88be4_4_k_cu_4f61dc14_38594cuda3std3__419piecewise_constructE,@object
	.size		_ZN39_INTERNAL_e4d88be4_4_k_cu_4f61dc14_38594cuda3std3__419piecewise_constructE,(_ZN39_INTERNAL_e4d88be4_4_k_cu_4f61dc14_38594cuda3std3__45__cpo4cendE - _ZN39_INTERNAL_e4d88be4_4_k_cu_4f61dc14_38594cuda3std3__419piecewise_constructE)
_ZN39_INTERNAL_e4d88be4_4_k_cu_4f61dc14_38594cuda3std3__419piecewise_constructE:
	.zero		1
	.type		_ZN39_INTERNAL_e4d88be4_4_k_cu_4f61dc14_38594cuda3std3__45__cpo4cendE,@object
	.size		_ZN39_INTERNAL_e4d88be4_4_k_cu_4f61dc14_38594cuda3std3__45__cpo4cendE,(_ZN39_INTERNAL_e4d88be4_4_k_cu_4f61dc14_38594cuda3std6ranges3__45__cpo4swapE - _ZN39_INTERNAL_e4d88be4_4_k_cu_4f61dc14_38594cuda3std3__45__cpo4cendE)
_ZN39_INTERNAL_e4d88be4_4_k_cu_4f61dc14_38594cuda3std3__45__cpo4cendE:
	.zero		1
	.type		_ZN39_INTERNAL_e4d88be4_4_k_cu_4f61dc14_38594cuda3std6ranges3__45__cpo4swapE,@object
	.size		_ZN39_INTERNAL_e4d88be4_4_k_cu_4f61dc14_38594cuda3std6ranges3__45__cpo4swapE,(.L_7 - _ZN39_INTERNAL_e4d88be4_4_k_cu_4f61dc14_38594cuda3std6ranges3__45__cpo4swapE)
_ZN39_INTERNAL_e4d88be4_4_k_cu_4f61dc14_38594cuda3std6ranges3__45__cpo4swapE:
	.zero		1
.L_7:


//--------------------- .nv.constant0._ZN7cutlass13device_kernelINS_4gemm6kernel13GemmUniversalIN4cute5tupleIJiiiiEEENS1_10collective13CollectiveMmaINS1_37MainloopSm90TmaGmmaWarpSpecializedFP8ILi5ENS5_IJNS4_1CILi2EEESB_NSA_ILi1EEEEEENS1_32KernelTmaWarpSpecializedPingpongEEENS5_IJNSA_ILi64EEENSA_ILi128EEESH_EEENS_12float_e4m3_tENS5_IJlSC_lEEESJ_SK_NS4_8TiledMMAINS4_8MMA_AtomIJNS4_4SM904GMMA31MMA_64x128x32_F32E4M3E4M3_SS_TNILNSO_7ScaleInE1ELSQ_1EEEEEENS4_6LayoutINS5_IJSC_SC_SC_EEENS5_IJNSA_ILi0EEESV_SV_EEEEENS5_IJNS4_10UnderscoreESY_SY_EEEEENS4_23SM90_TMA_LOAD_MULTICASTENS4_14ComposedLayoutINS4_7SwizzleILi3ELi4ELi3EEENS4_18smem_ptr_flag_bitsILi8EEENST_INS5_IJNSA_ILi8EEESH_EEENS5_IJSH_SC_EEEEEEEvNS4_8identityES11_S1B_vS1C_EENS_8epilogue10collective6detail29Sm90TmaWarpSpecializedAdapterINS1F_15DefaultEpilogueISJ_SK_SK_NS1E_6thread17LinearCombinationISJ_Li1EffLNS1J_9ScaleType4KindE0ELNS_15FloatRoundStyleE2ESJ_EENS1_15EpilogueDefaultEEEEEvvEEEEvNT_6ParamsE --------------------------
	.section	.nv.constant0._ZN7cutlass13device_kernelINS_4gemm6kernel13GemmUniversalIN4cute5tupleIJiiiiEEENS1_10collective13CollectiveMmaINS1_37MainloopSm90TmaGmmaWarpSpecializedFP8ILi5ENS5_IJNS4_1CILi2EEESB_NSA_ILi1EEEEEENS1_32KernelTmaWarpSpecializedPingpongEEENS5_IJNSA_ILi64EEENSA_ILi128EEESH_EEENS_12float_e4m3_tENS5_IJlSC_lEEESJ_SK_NS4_8TiledMMAINS4_8MMA_AtomIJNS4_4SM904GMMA31MMA_64x128x32_F32E4M3E4M3_SS_TNILNSO_7ScaleInE1ELSQ_1EEEEEENS4_6LayoutINS5_IJSC_SC_SC_EEENS5_IJNSA_ILi0EEESV_SV_EEEEENS5_IJNS4_10UnderscoreESY_SY_EEEEENS4_23SM90_TMA_LOAD_MULTICASTENS4_14ComposedLayoutINS4_7SwizzleILi3ELi4ELi3EEENS4_18smem_ptr_flag_bitsILi8EEENST_INS5_IJNSA_ILi8EEESH_EEENS5_IJSH_SC_EEEEEEEvNS4_8identityES11_S1B_vS1C_EENS_8epilogue10collective6detail29Sm90TmaWarpSpecializedAdapterINS1F_15DefaultEpilogueISJ_SK_SK_NS1E_6thread17LinearCombinationISJ_Li1EffLNS1J_9ScaleType4KindE0ELNS_15FloatRoundStyleE2ESJ_EENS1_15EpilogueDefaultEEEEEvvEEEEvNT_6ParamsE,"a",@progbits
	.sectionflags	@""
	.align	4
.nv.constant0._ZN7cutlass13device_kernelINS_4gemm6kernel13GemmUniversalIN4cute5tupleIJiiiiEEENS1_10collective13CollectiveMmaINS1_37MainloopSm90TmaGmmaWarpSpecializedFP8ILi5ENS5_IJNS4_1CILi2EEESB_NSA_ILi1EEEEEENS1_32KernelTmaWarpSpecializedPingpongEEENS5_IJNSA_ILi64EEENSA_ILi128EEESH_EEENS_12float_e4m3_tENS5_IJlSC_lEEESJ_SK_NS4_8TiledMMAINS4_8MMA_AtomIJNS4_4SM904GMMA31MMA_64x128x32_F32E4M3E4M3_SS_TNILNSO_7ScaleInE1ELSQ_1EEEEEENS4_6LayoutINS5_IJSC_SC_SC_EEENS5_IJNSA_ILi0EEESV_SV_EEEEENS5_IJNS4_10UnderscoreESY_SY_EEEEENS4_23SM90_TMA_LOAD_MULTICASTENS4_14ComposedLayoutINS4_7SwizzleILi3ELi4ELi3EEENS4_18smem_ptr_flag_bitsILi8EEENST_INS5_IJNSA_ILi8EEESH_EEENS5_IJSH_SC_EEEEEEEvNS4_8identityES11_S1B_vS1C_EENS_8epilogue10collective6detail29Sm90TmaWarpSpecializedAdapterINS1F_15DefaultEpilogueISJ_SK_SK_NS1E_6thread17LinearCombinationISJ_Li1EffLNS1J_9ScaleType4KindE0ELNS_15FloatRoundStyleE2ESJ_EENS1_15EpilogueDefaultEEEEEvvEEEEvNT_6ParamsE:
	.zero		1664


//--------------------- SYMBOLS --------------------------

	.type		.nv.reservedSmem.offset0,@object
	.size		.nv.reservedSmem.offset0,0x4
